def attn_fwd(
    Q,
    K,
    V,
    Out,
    Lse,
    sm_scale,
    stride_qz,
    stride_qh,
    stride_qm,
    stride_qk,
    stride_kz,
    stride_kh,
    stride_kn,
    stride_kk,
    stride_vz,
    stride_vh,
    stride_vn,
    stride_vk,
    stride_oz,
    stride_oh,
    stride_om,
    stride_ok,
    seqlen_q,
    seqlen_k,
    BLOCK_M: tl.constexpr,
    BLOCK_N: tl.constexpr,
    HEAD_DIM: tl.constexpr,
    CAUSAL: tl.constexpr,
):
    start_m = tl.program_id(0)
    off_hz = tl.program_id(1)
    q_off = off_hz * stride_qh
    k_off = off_hz * stride_kh
    v_off = off_hz * stride_vh
    offs_m = start_m * BLOCK_M + tl.arange(0, BLOCK_M)
    offs_d = tl.arange(0, HEAD_DIM)
    offs_n = tl.arange(0, BLOCK_N)
    q_ptrs = Q + q_off + offs_m[:, None] * stride_qm + offs_d[None, :] * stride_qk
    k_ptrs = K + k_off + offs_d[:, None] * stride_kk + offs_n[None, :] * stride_kn
    v_ptrs = V + v_off + offs_n[:, None] * stride_vn + offs_d[None, :] * stride_vk
    m_i = tl.full([BLOCK_M], float("-inf"), dtype=tl.float32)
    l_i = tl.zeros([BLOCK_M], dtype=tl.float32) + 1.0
    acc = tl.zeros([BLOCK_M, HEAD_DIM], dtype=tl.float32)
    q = tl.load(q_ptrs)
    acc, l_i, m_i = _attn_fwd_inner(
        acc,
        l_i,
        m_i,
        q,
        k_ptrs,
        v_ptrs,
        sm_scale,
        stride_kn,
        stride_vn,
        start_m,
        seqlen_k,
        BLOCK_M,
        BLOCK_N,
        HEAD_DIM,
        CAUSAL,
    )
    acc = acc / l_i[:, None]
    lse = m_i + tl.math.log2(l_i) / 1.4426950408889634
    o_ptrs = (
        Out
        + off_hz * stride_oh
        + offs_m[:, None] * stride_om
        + offs_d[None, :] * stride_ok
    )
    tl.store(o_ptrs, acc.to(Out.dtype.element_ty))
    tl.store(Lse + off_hz * seqlen_q + offs_m, lse)

# config = {"BLOCK_M": 256, "BLOCK_N": 64, "HEAD_DIM": 16, "arch": "sm_90", "causal": false, "dtype": "fp16", "num_stages": 2, "num_warps": 16}
# arch = sm_90


// ===== COMPILED SASS (sm_90a) =====

	.target	sm_90a

	.elftype	@"ET_EXEC"


//--------------------- .note.nv.tkinfo           --------------------------
	.section	.note.nv.tkinfo,"",@"SHT_NOTE"
	.sectionflags	@"SHF_NOTE_NV_TKINFO"
	.tkinfo
        /*0018*/ 	.word	0x00000002
        /*0030*/ 	.string	""
        /*0030*/ 	.string	"ptxas"
        /*0030*/ 	.string	"Cuda compilation tools, release 13.0, V13.0.88"
        /*0030*/ 	.string	"Build cuda_13.0.r13.0/compiler.36424714_0"
        /*0030*/ 	.string	"-v  -suppress-debug-info  -lineinfo  -arch sm_90a "



//--------------------- .note.nv.cuinfo           --------------------------
	.section	.note.nv.cuinfo,"",@"SHT_NOTE"
	.sectionflags	@"SHF_NOTE_NV_CUINFO"
        /*0018*/ 	.short	0x0002
        /*001a*/ 	.short	0x005a
        /*001c*/ 	.short	0x0082
	.zero		2


//--------------------- .nv.info                  --------------------------
	.section	.nv.info,"",@"SHT_CUDA_INFO"
	.align	4


	//----- nvinfo : EIATTR_REGCOUNT
	.align		4
        /*0000*/ 	.byte	0x04, 0x2f
        /*0002*/ 	.short	(.L_2 - .L_1)
	.align		4
.L_1:
        /*0004*/ 	.word	index@(attn_fwd)
        /*0008*/ 	.word	0x00000049


	//----- nvinfo : EIATTR_FRAME_SIZE
	.align		4
.L_2:
        /*000c*/ 	.byte	0x04, 0x11
        /*000e*/ 	.short	(.L_4 - .L_3)
	.align		4
.L_3:
        /*0010*/ 	.word	index@(attn_fwd)
        /*0014*/ 	.word	0x00000000


	//----- nvinfo : EIATTR_MIN_STACK_SIZE
	.align		4
.L_4:
        /*0018*/ 	.byte	0x04, 0x12
        /*001a*/ 	.short	(.L_6 - .L_5)
	.align		4
.L_5:
        /*001c*/ 	.word	index@(attn_fwd)
        /*0020*/ 	.word	0x00000000
.L_6:


//--------------------- .nv.compat                --------------------------
	.section	.nv.compat,"",@"SHT_CUDA_COMPAT_INFO"
	.align	4
        /*0000*/ 	.byte	0x02, 0x09, 0x01, 0x00, 0x02, 0x02, 0x04, 0x00, 0x02, 0x05, 0x05, 0x00, 0x03, 0x07, 0x01, 0x01
        /*0010*/ 	.byte	0x02, 0x03, 0x00, 0x00, 0x02, 0x06, 0x01, 0x00, 0x04, 0x0b, 0x08, 0x00, 0x00, 0x00, 0x00, 0x00
        /*0020*/ 	.byte	0x00, 0x00, 0x00, 0x00


//--------------------- .nv.info.attn_fwd         --------------------------
	.section	.nv.info.attn_fwd,"",@"SHT_CUDA_INFO"
	.sectionflags	@""
	.align	4


	//----- nvinfo : EIATTR_CUDA_API_VERSION
	.align		4
        /*0000*/ 	.byte	0x04, 0x37
        /*0002*/ 	.short	(.L_8 - .L_7)
.L_7:
        /*0004*/ 	.word	0x00000082


	//----- nvinfo : EIATTR_KPARAM_INFO
	.align		4
.L_8:
        /*0008*/ 	.byte	0x04, 0x17
        /*000a*/ 	.short	(.L_10 - .L_9)
.L_9:
        /*000c*/ 	.word	0x00000000
        /*0010*/ 	.short	0x0019
        /*0012*/ 	.short	0x0080
        /*0014*/ 	.byte	0x00, 0xf4, 0x21, 0x00


	//----- nvinfo : EIATTR_KPARAM_INFO
	.align		4
.L_10:
        /*0018*/ 	.byte	0x04, 0x17
        /*001a*/ 	.short	(.L_12 - .L_11)
.L_11:
        /*001c*/ 	.word	0x00000000
        /*0020*/ 	.short	0x0018
        /*0022*/ 	.short	0x0078
        /*0024*/ 	.byte	0x00, 0xf4, 0x21, 0x00


	//----- nvinfo : EIATTR_KPARAM_INFO
	.align		4
.L_12:
        /*0028*/ 	.byte	0x04, 0x17
        /*002a*/ 	.short	(.L_14 - .L_13)
.L_13:
        /*002c*/ 	.word	0x00000000
        /*0030*/ 	.short	0x0017
        /*0032*/ 	.short	0x0070
        /*0034*/ 	.byte	0x00, 0xf0, 0x11, 0x00


	//----- nvinfo : EIATTR_KPARAM_INFO
	.align		4
.L_14:
        /*0038*/ 	.byte	0x04, 0x17
        /*003a*/ 	.short	(.L_16 - .L_15)
.L_15:
        /*003c*/ 	.word	0x00000000
        /*0040*/ 	.short	0x0016
        /*0042*/ 	.short	0x006c
        /*0044*/ 	.byte	0x00, 0xf0, 0x11, 0x00


	//----- nvinfo : EIATTR_KPARAM_INFO
	.align		4
.L_16:
        /*0048*/ 	.byte	0x04, 0x17
        /*004a*/ 	.short	(.L_18 - .L_17)
.L_17:
        /*004c*/ 	.word	0x00000000
        /*0050*/ 	.short	0x0015
        /*0052*/ 	.short	0x0068
        /*0054*/ 	.byte	0x00, 0xf0, 0x11, 0x00


	//----- nvinfo : EIATTR_KPARAM_INFO
	.align		4
.L_18:
        /*0058*/ 	.byte	0x04, 0x17
        /*005a*/ 	.short	(.L_20 - .L_19)
.L_19:
        /*005c*/ 	.word	0x00000000
        /*0060*/ 	.short	0x0014
        /*0062*/ 	.short	0x0064
        /*0064*/ 	.byte	0x00, 0xf0, 0x11, 0x00


	//----- nvinfo : EIATTR_KPARAM_INFO
	.align		4
.L_20:
        /*0068*/ 	.byte	0x04, 0x17
        /*006a*/ 	.short	(.L_22 - .L_21)
.L_21:
        /*006c*/ 	.word	0x00000000
        /*0070*/ 	.short	0x0013
        /*0072*/ 	.short	0x0060
        /*0074*/ 	.byte	0x00, 0xf0, 0x11, 0x00


	//----- nvinfo : EIATTR_KPARAM_INFO
	.align		4
.L_22:
        /*0078*/ 	.byte	0x04, 0x17
        /*007a*/ 	.short	(.L_24 - .L_23)
.L_23:
        /*007c*/ 	.word	0x00000000
        /*0080*/ 	.short	0x0012
        /*0082*/ 	.short	0x005c
        /*0084*/ 	.byte	0x00, 0xf0, 0x11, 0x00


	//----- nvinfo : EIATTR_KPARAM_INFO
	.align		4
.L_24:
        /*0088*/ 	.byte	0x04, 0x17
        /*008a*/ 	.short	(.L_26 - .L_25)
.L_25:
        /*008c*/ 	.word	0x00000000
        /*0090*/ 	.short	0x0011
        /*0092*/ 	.short	0x0058
        /*0094*/ 	.byte	0x00, 0xf0, 0x11, 0x00


	//----- nvinfo : EIATTR_KPARAM_INFO
	.align		4
.L_26:
        /*0098*/ 	.byte	0x04, 0x17
        /*009a*/ 	.short	(.L_28 - .L_27)
.L_27:
        /*009c*/ 	.word	0x00000000
        /*00a0*/ 	.short	0x0010
        /*00a2*/ 	.short	0x0054
        /*00a4*/ 	.byte	0x00, 0xf0, 0x11, 0x00


	//----- nvinfo : EIATTR_KPARAM_INFO
	.align		4
.L_28:
        /*00a8*/ 	.byte	0x04, 0x17
        /*00aa*/ 	.short	(.L_30 - .L_29)
.L_29:
        /*00ac*/ 	.word	0x00000000
        /*00b0*/ 	.short	0x000f
        /*00b2*/ 	.short	0x0050
        /*00b4*/ 	.byte	0x00, 0xf0, 0x11, 0x00


	//----- nvinfo : EIATTR_KPARAM_INFO
	.align		4
.L_30:
        /*00b8*/ 	.byte	0x04, 0x17
        /*00ba*/ 	.short	(.L_32 - .L_31)
.L_31:
        /*00bc*/ 	.word	0x00000000
        /*00c0*/ 	.short	0x000e
        /*00c2*/ 	.short	0x004c
        /*00c4*/ 	.byte	0x00, 0xf0, 0x11, 0x00


	//----- nvinfo : EIATTR_KPARAM_INFO
	.align		4
.L_32:
        /*00c8*/ 	.byte	0x04, 0x17
        /*00ca*/ 	.short	(.L_34 - .L_33)
.L_33:
        /*00cc*/ 	.word	0x00000000
        /*00d0*/ 	.short	0x000d
        /*00d2*/ 	.short	0x0048
        /*00d4*/ 	.byte	0x00, 0xf0, 0x11, 0x00


	//----- nvinfo : EIATTR_KPARAM_INFO
	.align		4
.L_34:
        /*00d8*/ 	.byte	0x04, 0x17
        /*00da*/ 	.short	(.L_36 - .L_35)
.L_35:
        /*00dc*/ 	.word	0x00000000
        /*00e0*/ 	.short	0x000c
        /*00e2*/ 	.short	0x0044
        /*00e4*/ 	.byte	0x00, 0xf0, 0x11, 0x00


	//----- nvinfo : EIATTR_KPARAM_INFO
	.align		4
.L_36:
        /*00e8*/ 	.byte	0x04, 0x17
        /*00ea*/ 	.short	(.L_38 - .L_37)
.L_37:
        /*00ec*/ 	.word	0x00000000
        /*00f0*/ 	.short	0x000b
        /*00f2*/ 	.short	0x0040
        /*00f4*/ 	.byte	0x00, 0xf0, 0x11, 0x00


	//----- nvinfo : EIATTR_KPARAM_INFO
	.align		4
.L_38:
        /*00f8*/ 	.byte	0x04, 0x17
        /*00fa*/ 	.short	(.L_40 - .L_39)
.L_39:
        /*00fc*/ 	.word	0x00000000
        /*0100*/ 	.short	0x000a
        /*0102*/ 	.short	0x003c
        /*0104*/ 	.byte	0x00, 0xf0, 0x11, 0x00


	//----- nvinfo : EIATTR_KPARAM_INFO
	.align		4
.L_40:
        /*0108*/ 	.byte	0x04, 0x17
        /*010a*/ 	.short	(.L_42 - .L_41)
.L_41:
        /*010c*/ 	.word	0x00000000
        /*0110*/ 	.short	0x0009
        /*0112*/ 	.short	0x0038
        /*0114*/ 	.byte	0x00, 0xf0, 0x11, 0x00


	//----- nvinfo : EIATTR_KPARAM_INFO
	.align		4
.L_42:
        /*0118*/ 	.byte	0x04, 0x17
        /*011a*/ 	.short	(.L_44 - .L_43)
.L_43:
        /*011c*/ 	.word	0x00000000
        /*0120*/ 	.short	0x0008
        /*0122*/ 	.short	0x0034
        /*0124*/ 	.byte	0x00, 0xf0, 0x11, 0x00


	//----- nvinfo : EIATTR_KPARAM_INFO
	.align		4
.L_44:
        /*0128*/ 	.byte	0x04, 0x17
        /*012a*/ 	.short	(.L_46 - .L_45)
.L_45:
        /*012c*/ 	.word	0x00000000
        /*0130*/ 	.short	0x0007
        /*0132*/ 	.short	0x0030
        /*0134*/ 	.byte	0x00, 0xf0, 0x11, 0x00


	//----- nvinfo : EIATTR_KPARAM_INFO
	.align		4
.L_46:
        /*0138*/ 	.byte	0x04, 0x17
        /*013a*/ 	.short	(.L_48 - .L_47)
.L_47:
        /*013c*/ 	.word	0x00000000
        /*0140*/ 	.short	0x0006
        /*0142*/ 	.short	0x002c
        /*0144*/ 	.byte	0x00, 0xf0, 0x11, 0x00


	//----- nvinfo : EIATTR_KPARAM_INFO
	.align		4
.L_48:
        /*0148*/ 	.byte	0x04, 0x17
        /*014a*/ 	.short	(.L_50 - .L_49)
.L_49:
        /*014c*/ 	.word	0x00000000
        /*0150*/ 	.short	0x0005
        /*0152*/ 	.short	0x0028
        /*0154*/ 	.byte	0x00, 0xf0, 0x11, 0x00


	//----- nvinfo : EIATTR_KPARAM_INFO
	.align		4
.L_50:
        /*0158*/ 	.byte	0x04, 0x17
        /*015a*/ 	.short	(.L_52 - .L_51)
.L_51:
        /*015c*/ 	.word	0x00000000
        /*0160*/ 	.short	0x0004
        /*0162*/ 	.short	0x0020
        /*0164*/ 	.byte	0x00, 0xf4, 0x21, 0x00


	//----- nvinfo : EIATTR_KPARAM_INFO
	.align		4
.L_52:
        /*0168*/ 	.byte	0x04, 0x17
        /*016a*/ 	.short	(.L_54 - .L_53)
.L_53:
        /*016c*/ 	.word	0x00000000
        /*0170*/ 	.short	0x0003
        /*0172*/ 	.short	0x0018
        /*0174*/ 	.byte	0x00, 0xf4, 0x21, 0x00


	//----- nvinfo : EIATTR_KPARAM_INFO
	.align		4
.L_54:
        /*0178*/ 	.byte	0x04, 0x17
        /*017a*/ 	.short	(.L_56 - .L_55)
.L_55:
        /*017c*/ 	.word	0x00000000
        /*0180*/ 	.short	0x0002
        /*0182*/ 	.short	0x0010
        /*0184*/ 	.byte	0x00, 0xf4, 0x21, 0x00


	//----- nvinfo : EIATTR_KPARAM_INFO
	.align		4
.L_56:
        /*0188*/ 	.byte	0x04, 0x17
        /*018a*/ 	.short	(.L_58 - .L_57)
.L_57:
        /*018c*/ 	.word	0x00000000
        /*0190*/ 	.short	0x0001
        /*0192*/ 	.short	0x0008
        /*0194*/ 	.byte	0x00, 0xf4, 0x21, 0x00


	//----- nvinfo : EIATTR_KPARAM_INFO
	.align		4
.L_58:
        /*0198*/ 	.byte	0x04, 0x17
        /*019a*/ 	.short	(.L_60 - .L_59)
.L_59:
        /*019c*/ 	.word	0x00000000
        /*01a0*/ 	.short	0x0000
        /*01a2*/ 	.short	0x0000
        /*01a4*/ 	.byte	0x00, 0xf4, 0x21, 0x00


	//----- nvinfo : EIATTR_SPARSE_MMA_MASK
	.align		4
.L_60:
        /*01a8*/ 	.byte	0x03, 0x50
        /*01aa*/ 	.short	0x0000


	//----- nvinfo : EIATTR_MAXREG_COUNT
	.align		4
        /*01ac*/ 	.byte	0x03, 0x1b
        /*01ae*/ 	.short	0x0080


	//----- nvinfo : EIATTR_NUM_BARRIERS
	.align		4
        /*01b0*/ 	.byte	0x02, 0x4c
        /*01b2*/ 	.byte	0x01
	.zero		1


	//----- nvinfo : EIATTR_MERCURY_ISA_VERSION
	.align		4
        /*01b4*/ 	.byte	0x03, 0x5f
        /*01b6*/ 	.short	0x0101


	//----- nvinfo : EIATTR_COOP_GROUP_MASK_REGIDS
	.align		4
        /*01b8*/ 	.byte	0x04, 0x29
        /*01ba*/ 	.short	(.L_62 - .L_61)


	//   ....[0]....
.L_61:
        /*01bc*/ 	.word	0xffffffff


	//   ....[1]....
        /*01c0*/ 	.word	0xffffffff


	//   ....[2]....
        /*01c4*/ 	.word	0xffffffff


	//   ....[3]....
        /*01c8*/ 	.word	0xffffffff


	//   ....[4]....
        /*01cc*/ 	.word	0xffffffff


	//   ....[5]....
        /*01d0*/ 	.word	0xffffffff


	//   ....[6]....
        /*01d4*/ 	.word	0xffffffff


	//   ....[7]....
        /*01d8*/ 	.word	0xffffffff


	//----- nvinfo : EIATTR_COOP_GROUP_INSTR_OFFSETS
	.align		4
.L_62:
        /*01dc*/ 	.byte	0x04, 0x28
        /*01de*/ 	.short	(.L_64 - .L_63)


	//   ....[0]....
.L_63:
        /*01e0*/ 	.word	0x00000d80


	//   ....[1]....
        /*01e4*/ 	.word	0x00000da0


	//   ....[2]....
        /*01e8*/ 	.word	0x00001210


	//   ....[3]....
        /*01ec*/ 	.word	0x000012d0


	//   ....[4]....
        /*01f0*/ 	.word	0x00001900


	//   ....[5]....
        /*01f4*/ 	.word	0x000019c0


	//   ....[6]....
        /*01f8*/ 	.word	0x00001a80


	//   ....[7]....
        /*01fc*/ 	.word	0x00001ac0


	//----- nvinfo : EIATTR_EXIT_INSTR_OFFSETS
	.align		4
.L_64:
        /*0200*/ 	.byte	0x04, 0x1c
        /*0202*/ 	.short	(.L_66 - .L_65)


	//   ....[0]....
.L_65:
        /*0204*/ 	.word	0x000026c0


	//   ....[1]....
        /*0208*/ 	.word	0x000026f0


	//----- nvinfo : EIATTR_REQNTID
	.align		4
.L_66:
        /*020c*/ 	.byte	0x04, 0x10
        /*020e*/ 	.short	(.L_68 - .L_67)
.L_67:
        /*0210*/ 	.word	0x00000200
        /*0214*/ 	.word	0x00000001
        /*0218*/ 	.word	0x00000001


	//----- nvinfo : EIATTR_CBANK_PARAM_SIZE
	.align		4
.L_68:
        /*021c*/ 	.byte	0x03, 0x19
        /*021e*/ 	.short	0x0088


	//----- nvinfo : EIATTR_PARAM_CBANK
	.align		4
        /*0220*/ 	.byte	0x04, 0x0a
        /*0222*/ 	.short	(.L_70 - .L_69)
	.align		4
.L_69:
        /*0224*/ 	.word	index@(.nv.constant0.attn_fwd)
        /*0228*/ 	.short	0x0210
        /*022a*/ 	.short	0x0088


	//----- nvinfo : EIATTR_SW_WAR
	.align		4
.L_70:
        /*022c*/ 	.byte	0x04, 0x36
        /*022e*/ 	.short	(.L_72 - .L_71)
.L_71:
        /*0230*/ 	.word	0x00000008
.L_72:


//--------------------- .nv.callgraph             --------------------------
	.section	.nv.callgraph,"",@"SHT_CUDA_CALLGRAPH"
	.align	4
	.sectionentsize	8
	.align		4
        /*0000*/ 	.word	0x00000000
	.align		4
        /*0004*/ 	.word	0xffffffff
	.align		4
        /*0008*/ 	.word	0x00000000
	.align		4
        /*000c*/ 	.word	0xfffffffe
	.align		4
        /*0010*/ 	.word	0x00000000
	.align		4
        /*0014*/ 	.word	0xfffffffd
	.align		4
        /*0018*/ 	.word	0x00000000
	.align		4
        /*001c*/ 	.word	0xfffffffc


//--------------------- .nv.constant4             --------------------------
	.section	.nv.constant4,"a",@progbits
	.align	8
	.align		8
.nv.constant4:
        /*0000*/ 	.dword	_$_str


//--------------------- .text.attn_fwd            --------------------------
	.section	.text.attn_fwd,"ax",@progbits
	.align	128
        .global         attn_fwd
        .type           attn_fwd,@function
        .size           attn_fwd,(.L_x_3 - attn_fwd)
        .other          attn_fwd,@"STO_CUDA_ENTRY STV_DEFAULT"
attn_fwd:
.text.attn_fwd:
[----:B------:R-:W-:Y:S01]  /*0000*/  LDC R1, c[0x0][0x28] ;  /* 0x00000a00ff017b82 */ /* 0x000fe20000000800 */
[----:B------:R-:W0:Y:S07]  /*0010*/  S2R R16, SR_TID.X ;  /* 0x0000000000107919 */ /* 0x000e2e0000002100 */
[----:B------:R-:W1:Y:S01]  /*0020*/  S2UR UR7, SR_CTAID.Y ;  /* 0x00000000000779c3 */ /* 0x000e620000002600 */
[----:B------:R-:W-:Y:S01]  /*0030*/  ULDC.64 UR4, c[0x0][0x240] ;  /* 0x0000900000047ab9 */ /* 0x000fe20000000a00 */
[----:B------:R-:W-:Y:S01]  /*0040*/  ULDC.64 UR12, c[0x0][0x208] ;  /* 0x00008200000c7ab9 */ /* 0x000fe20000000a00 */
[----:B------:R-:W2:Y:S05]  /*0050*/  S2R R3, SR_CTAID.X ;  /* 0x0000000000037919 */ /* 0x000eaa0000002500 */
[----:B------:R-:W3:Y:S08]  /*0060*/  LDC R12, c[0x0][0x248] ;  /* 0x00009200ff0c7b82 */ /* 0x000ef00000000800 */
[----:B------:R-:W4:Y:S01]  /*0070*/  LDC.64 R20, c[0x0][0x210] ;  /* 0x00008400ff147b82 */ /* 0x000f220000000a00 */
[----:B-1----:R-:W-:-:S04]  /*0080*/  UIMAD UR4, UR7, UR4, URZ ;  /* 0x00000004070472a4 */ /* 0x002fc8000f8e023f */
[----:B------:R-:W-:Y:S01]  /*0090*/  USHF.L.U32 UR6, UR4, 0x1, URZ ;  /* 0x0000000104067899 */ /* 0x000fe2000800063f */
[----:B0-----:R-:W-:Y:S02]  /*00a0*/  LOP3.LUT R0, R16, 0xff, RZ, 0xc0, !PT ;  /* 0x000000ff10007812 */ /* 0x001fe400078ec0ff */
[----:B------:R-:W-:Y:S02]  /*00b0*/  SHF.R.U32.HI R14, RZ, 0x8, R16 ;  /* 0x00000008ff0e7819 */ /* 0x000fe40000011610 */
[----:B--2---:R-:W-:Y:S02]  /*00c0*/  LEA R0, R3, R0, 0x8 ;  /* 0x0000000003007211 */ /* 0x004fe400078e40ff */
[----:B------:R-:W-:-:S03]  /*00d0*/  SGXT.U32 R14, R14, 0x1 ;  /* 0x000000010e0e781a */ /* 0x000fc60000000000 */
[----:B------:R-:W-:Y:S01]  /*00e0*/  IMAD R2, R0, UR5, RZ ;  /* 0x0000000500027c24 */ /* 0x000fe2000f8e02ff */
[----:B------:R-:W-:Y:S01]  /*00f0*/  UIMAD.WIDE UR4, UR4, 0x2, URZ ;  /* 0x00000002040478a5 */ /* 0x000fe2000f8e023f */
[----:B---3--:R-:W-:-:S03]  /*0100*/  IMAD R5, R14, R12, RZ ;  /* 0x0000000c0e057224 */ /* 0x008fc600078e02ff */
[C---:B------:R-:W-:Y:S01]  /*0110*/  SHF.L.U32 R3, R2.reuse, 0x1, RZ ;  /* 0x0000000102037819 */ /* 0x040fe200000006ff */
[----:B------:R-:W-:Y:S01]  /*0120*/  IMAD.HI R2, R2, 0x2, RZ ;  /* 0x0000000202027827 */ /* 0x000fe200078e02ff */
[C---:B------:R-:W-:Y:S02]  /*0130*/  LEA R7, R12.reuse, R5, 0x1 ;  /* 0x000000050c077211 */ /* 0x040fe400078e08ff */
[----:B----4-:R-:W-:Y:S02]  /*0140*/  IADD3 R20, P0, P1, R3, UR6, R20 ;  /* 0x0000000603147c10 */ /* 0x010fe4000f91e014 */
[----:B------:R-:W-:Y:S02]  /*0150*/  LEA R8, R12, R7, 0x1 ;  /* 0x000000070c087211 */ /* 0x000fe400078e08ff */
[----:B------:R-:W-:Y:S02]  /*0160*/  IADD3.X R22, R2, UR5, R21, P0, P1 ;  /* 0x0000000502167c10 */ /* 0x000fe400087e2415 */
[----:B------:R-:W-:-:S02]  /*0170*/  LEA R2, P0, R5, R20, 0x1 ;  /* 0x0000001405027211 */ /* 0x000fc400078008ff */
[----:B------:R-:W-:Y:S02]  /*0180*/  LEA R4, P1, R7, R20, 0x1 ;  /* 0x0000001407047211 */ /* 0x000fe400078208ff */
[----:B------:R-:W-:Y:S02]  /*0190*/  LEA.HI.X.SX32 R3, R5, R22, 0x1, P0 ;  /* 0x0000001605037211 */ /* 0x000fe400000f0eff */
[----:B------:R-:W-:Y:S02]  /*01a0*/  LEA R9, R12, R8, 0x1 ;  /* 0x000000080c097211 */ /* 0x000fe400078e08ff */
[C---:B------:R-:W-:Y:S01]  /*01b0*/  LEA R6, P0, R8.reuse, R20, 0x1 ;  /* 0x0000001408067211 */ /* 0x040fe200078008ff */
[----:B------:R0:W2:Y:S01]  /*01c0*/  LDG.E.U16 R18, desc[UR12][R2.64] ;  /* 0x0000000c02127981 */ /* 0x0000a2000c1e1500 */
[-C--:B------:R-:W-:Y:S02]  /*01d0*/  LEA.HI.X.SX32 R5, R7, R22.reuse, 0x1, P1 ;  /* 0x0000001607057211 */ /* 0x080fe400008f0eff */
[----:B------:R-:W-:-:S02]  /*01e0*/  LEA.HI.X.SX32 R7, R8, R22, 0x1, P0 ;  /* 0x0000001608077211 */ /* 0x000fc400000f0eff */
[C---:B------:R-:W-:Y:S01]  /*01f0*/  LEA R11, R12.reuse, R9, 0x1 ;  /* 0x000000090c0b7211 */ /* 0x040fe200078e08ff */
[----:B------:R1:W3:Y:S01]  /*0200*/  LDG.E.U16 R21, desc[UR12][R4.64] ;  /* 0x0000000c04157981 */ /* 0x0002e2000c1e1500 */
[C---:B------:R-:W-:Y:S02]  /*0210*/  LEA R8, P0, R9.reuse, R20, 0x1 ;  /* 0x0000001409087211 */ /* 0x040fe400078008ff */
[C---:B------:R-:W-:Y:S01]  /*0220*/  LEA R13, R12.reuse, R11, 0x1 ;  /* 0x0000000b0c0d7211 */ /* 0x040fe200078e08ff */
[----:B------:R4:W5:Y:S01]  /*0230*/  LDG.E.U16 R7, desc[UR12][R6.64] ;  /* 0x0000000c06077981 */ /* 0x000962000c1e1500 */
[----:B------:R-:W-:Y:S02]  /*0240*/  LEA.HI.X.SX32 R9, R9, R22, 0x1, P0 ;  /* 0x0000001609097211 */ /* 0x000fe400000f0eff */
[C---:B------:R-:W-:Y:S02]  /*0250*/  LEA R10, P0, R11.reuse, R20, 0x1 ;  /* 0x000000140b0a7211 */ /* 0x040fe400078008ff */
[----:B------:R-:W-:Y:S01]  /*0260*/  LEA R15, R12, R13, 0x1 ;  /* 0x0000000d0c0f7211 */ /* 0x000fe200078e08ff */
[----:B------:R4:W5:Y:S01]  /*0270*/  LDG.E.U16 R8, desc[UR12][R8.64] ;  /* 0x0000000c08087981 */ /* 0x000962000c1e1500 */
[----:B------:R-:W-:-:S02]  /*0280*/  LEA.HI.X.SX32 R11, R11, R22, 0x1, P0 ;  /* 0x000000160b0b7211 */ /* 0x000fc400000f0eff */
[-C--:B0-----:R-:W-:Y:S02]  /*0290*/  LEA R2, P0, R13, R20.reuse, 0x1 ;  /* 0x000000140d027211 */ /* 0x081fe400078008ff */
[----:B------:R-:W-:Y:S02]  /*02a0*/  LEA R17, R12, R15, 0x1 ;  /* 0x0000000f0c117211 */ /* 0x000fe400078e08ff */
[----:B------:R-:W-:Y:S01]  /*02b0*/  LEA R12, P1, R15, R20, 0x1 ;  /* 0x000000140f0c7211 */ /* 0x000fe200078208ff */
[----:B------:R-:W3:Y:S01]  /*02c0*/  LDG.E.U16 R11, desc[UR12][R10.64] ;  /* 0x0000000c0a0b7981 */ /* 0x000ee2000c1e1500 */
[----:B------:R-:W-:Y:S02]  /*02d0*/  LEA.HI.X.SX32 R3, R13, R22, 0x1, P0 ;  /* 0x000000160d037211 */ /* 0x000fe400000f0eff */
[----:B-1----:R-:W-:Y:S02]  /*02e0*/  LEA R4, P0, R17, R20, 0x1 ;  /* 0x0000001411047211 */ /* 0x002fe400078008ff */
[-C--:B------:R-:W-:Y:S01]  /*02f0*/  LEA.HI.X.SX32 R13, R15, R22.reuse, 0x1, P1 ;  /* 0x000000160f0d7211 */ /* 0x080fe200008f0eff */
[----:B------:R0:W5:Y:S01]  /*0300*/  LDG.E.U16 R2, desc[UR12][R2.64] ;  /* 0x0000000c02027981 */ /* 0x000162000c1e1500 */
[----:B------:R-:W-:Y:S01]  /*0310*/  LEA.HI.X.SX32 R5, R17, R22, 0x1, P0 ;  /* 0x0000001611057211 */ /* 0x000fe200000f0eff */
[----:B------:R-:W1:Y:S02]  /*0320*/  S2UR UR6, SR_CgaCtaId ;  /* 0x00000000000679c3 */ /* 0x000e640000008800 */
[----:B------:R-:W5:Y:S04]  /*0330*/  LDG.E.U16 R12, desc[UR12][R12.64] ;  /* 0x0000000c0c0c7981 */ /* 0x000f68000c1e1500 */
[----:B------:R0:W5:Y:S02]  /*0340*/  LDG.E.U16 R4, desc[UR12][R4.64] ;  /* 0x0000000c04047981 */ /* 0x000164000c1e1500 */
[----:B------:R-:W0:Y:S01]  /*0350*/  LDC R17, c[0x0][0x280] ;  /* 0x0000a000ff117b82 */ /* 0x000e220000000800 */
[----:B----4-:R-:W-:-:S02]  /*0360*/  SHF.L.U32 R6, R16, 0x5, RZ ;  /* 0x0000000510067819 */ /* 0x010fc400000006ff */
[----:B------:R-:W-:Y:S02]  /*0370*/  SHF.R.S32.HI R15, RZ, 0x8, R16 ;  /* 0x00000008ff0f7819 */ /* 0x000fe40000011410 */
[----:B------:R-:W-:Y:S02]  /*0380*/  LOP3.LUT R20, R16, 0x3f, RZ, 0xc0, !PT ;  /* 0x0000003f10147812 */ /* 0x000fe400078ec0ff */
[----:B------:R-:W-:Y:S01]  /*0390*/  LOP3.LUT R9, R6, 0x1800, RZ, 0xc0, !PT ;  /* 0x0000180006097812 */ /* 0x000fe200078ec0ff */
[----:B------:R-:W-:Y:S01]  /*03a0*/  UMOV UR4, 0x400 ;  /* 0x0000040000047882 */ /* 0x000fe20000000000 */
[----:B------:R-:W-:Y:S02]  /*03b0*/  SGXT R6, R15, 0x1 ;  /* 0x000000010f06781a */ /* 0x000fe40000000200 */
[----:B------:R-:W-:-:S04]  /*03c0*/  LEA R9, R20, R9, 0x1 ;  /* 0x0000000914097211 */ /* 0x000fc800078e08ff */
[----:B------:R-:W-:Y:S01]  /*03d0*/  LOP3.LUT R6, R9, 0x90, R6, 0x78, !PT ;  /* 0x0000009009067812 */ /* 0x000fe200078e7806 */
[----:B-1----:R-:W-:-:S03]  /*03e0*/  ULEA UR6, UR6, UR4, 0x18 ;  /* 0x0000000406067291 */ /* 0x002fc6000f8ec03f */
[C---:B0-----:R-:W-:Y:S02]  /*03f0*/  LOP3.LUT R3, R6.reuse, 0x20, RZ, 0x3c, !PT ;  /* 0x0000002006037812 */ /* 0x041fe400078e3cff */
[----:B------:R-:W-:Y:S02]  /*0400*/  ISETP.GE.AND P0, PT, R17, 0x1, PT ;  /* 0x000000011100780c */ /* 0x000fe40003f06270 */
[C---:B------:R-:W-:Y:S02]  /*0410*/  LOP3.LUT R5, R6.reuse, 0x40, RZ, 0x3c, !PT ;  /* 0x0000004006057812 */ /* 0x040fe400078e3cff */
[----:B------:R-:W-:Y:S02]  /*0420*/  LOP3.LUT R9, R6, 0x60, RZ, 0x3c, !PT ;  /* 0x0000006006097812 */ /* 0x000fe400078e3cff */
[----:B------:R-:W-:Y:S02]  /*0430*/  CS2R R56, SRZ ;  /* 0x0000000000387805 */ /* 0x000fe4000001ff00 */
[----:B------:R-:W-:-:S02]  /*0440*/  MOV R69, 0xff800000 ;  /* 0xff80000000457802 */ /* 0x000fc40000000f00 */
[----:B------:R-:W-:Y:S02]  /*0450*/  CS2R R58, SRZ ;  /* 0x00000000003a7805 */ /* 0x000fe4000001ff00 */
[----:B------:R-:W-:Y:S02]  /*0460*/  MOV R10, 0x3f800000 ;  /* 0x3f800000000a7802 */ /* 0x000fe40000000f00 */
[----:B------:R-:W-:Y:S02]  /*0470*/  CS2R R60, SRZ ;  /* 0x00000000003c7805 */ /* 0x000fe4000001ff00 */
[----:B------:R-:W-:Y:S02]  /*0480*/  MOV R19, 0x3f800000 ;  /* 0x3f80000000137802 */ /* 0x000fe40000000f00 */
[----:B------:R-:W-:Y:S02]  /*0490*/  CS2R R62, SRZ ;  /* 0x00000000003e7805 */ /* 0x000fe4000001ff00 */
[----:B------:R-:W-:-:S02]  /*04a0*/  MOV R45, 0xff800000 ;  /* 0xff800000002d7802 */ /* 0x000fc40000000f00 */
[C---:B------:R-:W-:Y:S01]  /*04b0*/  SHF.L.U32 R15, R16.reuse, 0x1, RZ ;  /* 0x00000001100f7819 */ /* 0x040fe200000006ff */
[----:B--2---:R0:W-:Y:S02]  /*04c0*/  STS.U16 [R6+UR6], R18 ;  /* 0x0000001206007988 */ /* 0x0041e40008000406 */
[----:B0-----:R-:W-:Y:S02]  /*04d0*/  LOP3.LUT R18, R16, 0x1ff, RZ, 0xc0, !PT ;  /* 0x000001ff10127812 */ /* 0x001fe400078ec0ff */
[----:B---3--:R0:W-:Y:S04]  /*04e0*/  STS.U16 [R6+UR6+0x400], R11 ;  /* 0x0004000b06007988 */ /* 0x0081e80008000406 */
[----:B------:R0:W-:Y:S04]  /*04f0*/  STS.U16 [R3+UR6+0x100], R21 ;  /* 0x0001001503007988 */ /* 0x0001e80008000406 */
[----:B-----5:R0:W-:Y:S04]  /*0500*/  STS.U16 [R3+UR6+0x500], R2 ;  /* 0x0005000203007988 */ /* 0x0201e80008000406 */
[----:B------:R0:W-:Y:S04]  /*0510*/  STS.U16 [R5+UR6+0x200], R7 ;  /* 0x0002000705007988 */ /* 0x0001e80008000406 */
[----:B------:R0:W-:Y:S04]  /*0520*/  STS.U16 [R5+UR6+0x600], R12 ;  /* 0x0006000c05007988 */ /* 0x0001e80008000406 */
[----:B------:R0:W-:Y:S04]  /*0530*/  STS.U16 [R9+UR6+0x300], R8 ;  /* 0x0003000809007988 */ /* 0x0001e80008000406 */
[----:B------:R0:W-:Y:S01]  /*0540*/  STS.U16 [R9+UR6+0x700], R4 ;  /* 0x0007000409007988 */ /* 0x0001e20008000406 */
[----:B------:R-:W-:Y:S05]  /*0550*/  @!P0 BRA `(.L_x_0) ;  /* 0x00000014007c8947 */ /* 0x000fea0003800000 */
[----:B0-----:R-:W0:Y:S01]  /*0560*/  LDC.64 R10, c[0x0][0x250] ;  /* 0x00009400ff0a7b82 */ /* 0x001e220000000a00 */
[----:B------:R-:W-:Y:S01]  /*0570*/  LOP3.LUT R2, R16, 0xf, RZ, 0xc0, !PT ;  /* 0x0000000f10027812 */ /* 0x000fe200078ec0ff */
[----:B------:R-:W-:Y:S01]  /*0580*/  ULDC UR4, c[0x0][0x258] ;  /* 0x0000960000047ab9 */ /* 0x000fe20000000800 */
[----:B------:R-:W-:Y:S01]  /*0590*/  SHF.R.U32.HI R3, RZ, 0x5, R16 ;  /* 0x00000005ff037819 */ /* 0x000fe20000011610 */
[----:B------:R-:W-:Y:S01]  /*05a0*/  ULDC.64 UR8, c[0x0][0x220] ;  /* 0x0000880000087ab9 */ /* 0x000fe20000000a00 */
[----:B------:R-:W-:Y:S01]  /*05b0*/  SHF.L.U32 R12, R18, 0x1, RZ ;  /* 0x00000001120c7819 */ /* 0x000fe200000006ff */
[----:B------:R-:W-:Y:S01]  /*05c0*/  IMAD R4, R2, UR4, RZ ;  /* 0x0000000402047c24 */ /* 0x000fe2000f8e02ff */
[----:B------:R-:W-:Y:S01]  /*05d0*/  R2UR UR16, R3 ;  /* 0x00000000031072ca */ /* 0x000fe200000e0000 */
[----:B------:R-:W1:Y:S01]  /*05e0*/  LDC.64 R8, c[0x0][0x260] ;  /* 0x00009800ff087b82 */ /* 0x000e620000000a00 */
[----:B------:R-:W-:Y:S01]  /*05f0*/  ULDC.64 UR4, c[0x0][0x218] ;  /* 0x0000860000047ab9 */ /* 0x000fe20000000a00 */
[----:B------:R-:W-:-:S02]  /*0600*/  CS2R R56, SRZ ;  /* 0x0000000000387805 */ /* 0x000fc4000001ff00 */
[----:B------:R-:W-:Y:S02]  /*0610*/  SHF.L.U32 R3, R4, 0x1, RZ ;  /* 0x0000000104037819 */ /* 0x000fe400000006ff */
[----:B------:R-:W-:Y:S02]  /*0620*/  CS2R R58, SRZ ;  /* 0x00000000003a7805 */ /* 0x000fe4000001ff00 */
[----:B------:R-:W-:Y:S02]  /*0630*/  CS2R R60, SRZ ;  /* 0x00000000003c7805 */ /* 0x000fe4000001ff00 */
[----:B------:R-:W-:Y:S01]  /*0640*/  CS2R R62, SRZ ;  /* 0x00000000003e7805 */ /* 0x000fe2000001ff00 */
[----:B------:R-:W-:Y:S01]  /*0650*/  ULDC UR17, c[0x0][0x238] ;  /* 0x00008e0000117ab9 */ /* 0x000fe20000000800 */
[----:B------:R-:W2:Y:S01]  /*0660*/  LDC R24, c[0x0][0x268] ;  /* 0x00009a00ff187b82 */ /* 0x000ea20000000800 */
[----:B0-----:R-:W-:-:S05]  /*0670*/  IMAD R10, R10, UR7, RZ ;  /* 0x000000070a0a7c24 */ /* 0x001fca000f8e02ff */
[C---:B------:R-:W-:Y:S01]  /*0680*/  SHF.L.U32 R2, R10.reuse, 0x1, RZ ;  /* 0x000000010a027819 */ /* 0x040fe200000006ff */
[----:B------:R-:W-:-:S03]  /*0690*/  IMAD.HI R10, R10, 0x2, RZ ;  /* 0x000000020a0a7827 */ /* 0x000fc600078e02ff */
[----:B------:R-:W-:Y:S01]  /*06a0*/  IADD3 R23, P0, P1, R3, UR4, R2 ;  /* 0x0000000403177c10 */ /* 0x000fe2000f91e002 */
[----:B-1----:R-:W-:Y:S01]  /*06b0*/  IMAD R8, R8, UR7, RZ ;  /* 0x0000000708087c24 */ /* 0x002fe2000f8e02ff */
[--C-:B------:R-:W-:Y:S01]  /*06c0*/  SHF.R.U32.HI R3, RZ, 0x6, R16.reuse ;  /* 0x00000006ff037819 */ /* 0x100fe20000011610 */
[----:B------:R-:W-:Y:S01]  /*06d0*/  IMAD R20, R20, R9, RZ ;  /* 0x0000000914147224 */ /* 0x000fe200078e02ff */
[----:B------:R-:W-:Y:S01]  /*06e0*/  UIADD3 UR4, UR6, 0x2000, URZ ;  /* 0x0000200006047890 */ /* 0x000fe2000fffe03f */
[----:B------:R-:W-:Y:S01]  /*06f0*/  IMAD.SHL.U32 R5, R8, 0x2, RZ ;  /* 0x0000000208057824 */ /* 0x000fe200078e00ff */
[----:B------:R-:W-:Y:S01]  /*0700*/  SGXT.U32 R3, R3, 0x3 ;  /* 0x000000030303781a */ /* 0x000fe20000000000 */
[C---:B------:R-:W-:Y:S01]  /*0710*/  IMAD.HI R7, R20.reuse, 0x2, RZ ;  /* 0x0000000214077827 */ /* 0x040fe200078e02ff */
[----:B------:R-:W-:Y:S01]  /*0720*/  SHF.L.U32 R6, R20, 0x1, RZ ;  /* 0x0000000114067819 */ /* 0x000fe200000006ff */
[----:B------:R-:W-:Y:S01]  /*0730*/  USHF.R.U32.HI UR10, URZ, 0x4, UR4 ;  /* 0x000000043f0a7899 */ /* 0x000fe20008011604 */
[----:B------:R-:W-:Y:S01]  /*0740*/  LOP3.LUT R2, R16, 0x1c0, RZ, 0xc0, !PT ;  /* 0x000001c010027812 */ /* 0x000fe200078ec0ff */
[----:B--2---:R-:W-:Y:S01]  /*0750*/  IMAD R19, R3, R24, RZ ;  /* 0x0000001803137224 */ /* 0x004fe200078e02ff */
[----:B------:R-:W-:Y:S01]  /*0760*/  IADD3 R21, P2, P3, R6, UR8, R5 ;  /* 0x0000000806157c10 */ /* 0x000fe2000fb5e005 */
[----:B------:R-:W-:Y:S01]  /*0770*/  IMAD.HI R5, R4, 0x2, RZ ;  /* 0x0000000204057827 */ /* 0x000fe200078e02ff */
[----:B------:R-:W-:Y:S01]  /*0780*/  SHF.R.U32.HI R6, RZ, 0x4, R16 ;  /* 0x00000004ff067819 */ /* 0x000fe20000011610 */
[----:B------:R-:W-:Y:S01]  /*0790*/  USGXT.U32 UR10, UR10, 0xe ;  /* 0x0000000e0a0a789a */ /* 0x000fe20008000000 */
[----:B------:R-:W-:Y:S01]  /*07a0*/  SHF.R.U32.HI R13, RZ, 0x2, R2 ;  /* 0x00000002ff0d7819 */ /* 0x000fe20000011602 */
[----:B------:R-:W-:Y:S01]  /*07b0*/  IMAD.HI R2, R8, 0x2, RZ ;  /* 0x0000000208027827 */ /* 0x000fe200078e02ff */
[----:B------:R-:W-:Y:S01]  /*07c0*/  SGXT.U32 R6, R6, 0x5 ;  /* 0x000000050606781a */ /* 0x000fe20000000000 */
[----:B------:R-:W-:Y:S01]  /*07d0*/  UIADD3 UR8, UP0, UR10, 0x2, URZ ;  /* 0x000000020a087890 */ /* 0x000fe2000ff1e03f */
[----:B------:R-:W-:Y:S01]  /*07e0*/  IADD3.X R5, R5, UR5, R10, P0, P1 ;  /* 0x0000000505057c10 */ /* 0x000fe200087e240a */
[----:B------:R-:W-:Y:S01]  /*07f0*/  UMOV UR4, URZ ;  /* 0x0000003f00047c82 */ /* 0x000fe20008000000 */
[----:B------:R-:W-:Y:S01]  /*0800*/  LEA R10, R24, R19, 0x3 ;  /* 0x00000013180a7211 */ /* 0x000fe200078e18ff */
[----:B------:R-:W-:Y:S01]  /*0810*/  IMAD R20, R6, R11, RZ ;  /* 0x0000000b06147224 */ /* 0x000fe200078e02ff */
[----:B------:R-:W-:-:S02]  /*0820*/  SHF.R.S32.HI R24, RZ, 0x6, R16 ;  /* 0x00000006ff187819 */ /* 0x000fc40000011410 */
[----:B------:R-:W-:Y:S01]  /*0830*/  LOP3.LUT R8, R12, R13, RZ, 0x3c, !PT ;  /* 0x0000000d0c087212 */ /* 0x000fe200078e3cff */
[----:B------:R-:W-:Y:S01]  /*0840*/  UMOV UR22, UR8 ;  /* 0x0000000800167c82 */ /* 0x000fe20008000000 */
[----:B------:R-:W-:Y:S02]  /*0850*/  LEA R3, R11, R20, 0x5 ;  /* 0x000000140b037211 */ /* 0x000fe400078e28ff */
[----:B------:R-:W-:Y:S02]  /*0860*/  SGXT R24, R24, 0x1 ;  /* 0x000000011818781a */ /* 0x000fe40000000200 */
[----:B------:R-:W-:Y:S01]  /*0870*/  IADD3.X R22, R7, UR9, R2, P2, P3 ;  /* 0x0000000907167c10 */ /* 0x000fe200097e6402 */
[----:B------:R-:W-:Y:S01]  /*0880*/  UIADD3.X UR9, UR4, 0x40000040, URZ, UP0, !UPT ;  /* 0x4000004004097890 */ /* 0x000fe200087fe43f */
[-C--:B------:R-:W-:Y:S02]  /*0890*/  LEA R12, P0, R20, R23.reuse, 0x1 ;  /* 0x00000017140c7211 */ /* 0x080fe400078008ff */
[----:B------:R-:W-:-:S02]  /*08a0*/  LEA R6, P1, R3, R23, 0x1 ;  /* 0x0000001703067211 */ /* 0x000fc400078208ff */
[-C--:B------:R-:W-:Y:S02]  /*08b0*/  LEA R4, P2, R19, R21.reuse, 0x1 ;  /* 0x0000001513047211 */ /* 0x080fe400078408ff */
[----:B------:R-:W-:Y:S01]  /*08c0*/  LEA R2, P3, R10, R21, 0x1 ;  /* 0x000000150a027211 */ /* 0x000fe200078608ff */
[----:B------:R-:W-:Y:S01]  /*08d0*/  UMOV UR23, UR9 ;  /* 0x0000000900177c82 */ /* 0x000fe20008000000 */
[----:B------:R-:W-:Y:S01]  /*08e0*/  LOP3.LUT R24, R24, 0x90, RZ, 0xc0, !PT ;  /* 0x0000009018187812 */ /* 0x000fe200078ec0ff */
[----:B------:R-:W-:Y:S01]  /*08f0*/  UIADD3.64 UR18, UR22, 0x2, URZ ;  /* 0x0000000216127897 */ /* 0x000fe2000fffe03f */
[-C--:B------:R-:W-:Y:S01]  /*0900*/  LEA.HI.X.SX32 R13, R20, R5.reuse, 0x1, P0 ;  /* 0x00000005140d7211 */ /* 0x080fe200000f0eff */
[----:B------:R-:W-:Y:S01]  /*0910*/  UIADD3.64 UR14, UR22, 0x4, URZ ;  /* 0x00000004160e7897 */ /* 0x000fe2000fffe03f */
[----:B------:R-:W-:Y:S02]  /*0920*/  LEA.HI.X.SX32 R7, R3, R5, 0x1, P1 ;  /* 0x0000000503077211 */ /* 0x000fe400008f0eff */
[----:B------:R-:W-:-:S02]  /*0930*/  LEA.HI.X.SX32 R5, R19, R22, 0x1, P2 ;  /* 0x0000001613057211 */ /* 0x000fc400010f0eff */
[----:B------:R-:W-:Y:S02]  /*0940*/  LEA.HI.X.SX32 R3, R10, R22, 0x1, P3 ;  /* 0x000000160a037211 */ /* 0x000fe400018f0eff */
[----:B------:R-:W-:Y:S02]  /*0950*/  MOV R10, 0x3f800000 ;  /* 0x3f800000000a7802 */ /* 0x000fe40000000f00 */
[----:B------:R-:W-:Y:S02]  /*0960*/  MOV R22, 0xff800000 ;  /* 0xff80000000167802 */ /* 0x000fe40000000f00 */
[----:B------:R-:W-:Y:S02]  /*0970*/  MOV R21, RZ ;  /* 0x000000ff00157202 */ /* 0x000fe40000000f00 */
[----:B------:R-:W-:Y:S02]  /*0980*/  MOV R23, RZ ;  /* 0x000000ff00177202 */ /* 0x000fe40000000f00 */
[----:B------:R-:W-:-:S02]  /*0990*/  MOV R20, 0xff800000 ;  /* 0xff80000000147802 */ /* 0x000fc40000000f00 */
[----:B------:R-:W-:Y:S02]  /*09a0*/  MOV R19, 0x3f800000 ;  /* 0x3f80000000137802 */ /* 0x000fe40000000f00 */
[----:B------:R-:W-:-:S07]  /*09b0*/  LOP3.LUT R68, R24, 0x37e, R15, 0x78, !PT ;  /* 0x0000037e18447812 */ /* 0x000fce00078e780f */
.L_x_1:
[----:B------:R-:W-:-:S04]  /*09c0*/  IMAD.WIDE R24, R21, 0x2, R12 ;  /* 0x0000000215187825 */ /* 0x000fc800078e020c */
[----:B------:R-:W-:Y:S02]  /*09d0*/  IMAD.WIDE R26, R21, 0x2, R6 ;  /* 0x00000002151a7825 */ /* 0x000fe400078e0206 */
[----:B------:R-:W2:Y:S04]  /*09e0*/  LDG.E.U16 R25, desc[UR12][R24.64] ;  /* 0x0000000c18197981 */ /* 0x000ea8000c1e1500 */
[----:B------:R-:W3:Y:S01]  /*09f0*/  LDG.E.U16 R27, desc[UR12][R26.64] ;  /* 0x0000000c1a1b7981 */ /* 0x000ee2000c1e1500 */
[C---:B------:R-:W-:Y:S01]  /*0a00*/  IMAD.WIDE R64, R23.reuse, 0x2, R4 ;  /* 0x0000000217407825 */ /* 0x040fe200078e0204 */
[----:B------:R-:W-:Y:S03]  /*0a10*/  BAR.SYNC.DEFER_BLOCKING 0x0 ;  /* 0x0000000000007b1d */ /* 0x000fe60000010000 */
[----:B------:R-:W-:Y:S01]  /*0a20*/  IMAD.WIDE R66, R23, 0x2, R2 ;  /* 0x0000000217427825 */ /* 0x000fe200078e0202 */
[----:B------:R-:W-:-:S04]  /*0a30*/  USHF.L.U32 UR5, UR16, 0x5, URZ ;  /* 0x0000000510057899 */ /* 0x000fc8000800063f */
[----:B------:R-:W-:-:S04]  /*0a40*/  ULOP3.LUT UR5, UR5, 0x180, URZ, 0xc0, !UPT ;  /* 0x0000018005057892 */ /* 0x000fc8000f8ec03f */
[----:B------:R-:W-:-:S04]  /*0a50*/  ULEA.HI UR5, UR6, UR5, URZ, 0x1c ;  /* 0x0000000506057291 */ /* 0x000fc8000f8fe03f */
[----:B------:R-:W-:Y:S01]  /*0a60*/  ULOP3.LUT UR8, UR5, 0x3fff, URZ, 0xc0, !UPT ;  /* 0x00003fff05087892 */ /* 0x000fe2000f8ec03f */
[----:B------:R-:W-:Y:S01]  /*0a70*/  UMOV UR11, 0xc0000010 ;  /* 0xc0000010000b7882 */ /* 0x000fe20000000000 */
[----:B------:R-:W-:Y:S01]  /*0a80*/  UMOV UR9, 0x40000040 ;  /* 0x4000004000097882 */ /* 0x000fe20000000000 */
[----:B--2---:R-:W-:Y:S04]  /*0a90*/  STS.U16 [R68+UR6+0x2000], R25 ;  /* 0x0020001944007988 */ /* 0x004fe80008000406 */
[----:B---3--:R0:W-:Y:S01]  /*0aa0*/  STS.U16 [R68+UR6+0x2400], R27 ;  /* 0x0024001b44007988 */ /* 0x0081e20008000406 */
[----:B------:R1:W-:Y:S06]  /*0ab0*/  MEMBAR.ALL.CTA ;  /* 0x0000000000007992 */ /* 0x0003ec0000008000 */
[----:B-1----:R-:W1:Y:S02]  /*0ac0*/  FENCE.VIEW.ASYNC.S ;  /* 0x00000000000073c6 */ /* 0x002e640000000000 */
[----:B-1----:R-:W-:Y:S06]  /*0ad0*/  BAR.SYNC.DEFER_BLOCKING 0x0 ;  /* 0x0000000000007b1d */ /* 0x002fec0000010000 */
[----:B------:R1:W2:Y:S04]  /*0ae0*/  LDG.E.U16 R69, desc[UR12][R64.64] ;  /* 0x0000000c40457981 */ /* 0x0002a8000c1e1500 */
[----:B------:R3:W4:Y:S01]  /*0af0*/  LDG.E.U16 R67, desc[UR12][R66.64] ;  /* 0x0000000c42437981 */ /* 0x000722000c1e1500 */
[----:B0-----:R-:W-:Y:S01]  /*0b00*/  WARPGROUP.ARRIVE ;  /* 0x00000000000079c5 */ /* 0x001fe20000000000 */
[----:B------:R-:W-:Y:S01]  /*0b10*/  UIADD3 UR4, UR4, 0x40, URZ ;  /* 0x0000004004047890 */ /* 0x000fe2000fffe03f */
[----:B------:R-:W-:Y:S01]  /*0b20*/  IMAD R21, R11, 0x40, R21 ;  /* 0x000000400b157824 */ /* 0x000fe200078e0215 */
[----:B------:R-:W-:-:S03]  /*0b30*/  LEA R23, R9, R23, 0x6 ;  /* 0x0000001709177211 */ /* 0x000fc600078e30ff */
[----:B------:R-:W-:Y:S01]  /*0b40*/  HGMMA.64x64x16.F32 R24, gdesc[UR8].tnspA, RZ, !UPT, gsb0 ;  /* 0x20e00000081879f0 */ /* 0x000fe2000c0008ff */
[----:B------:R-:W-:Y:S01]  /*0b50*/  UMOV UR11, 0x40000040 ;  /* 0x40000040000b7882 */ /* 0x000fe20000000000 */
[----:B------:R-:W-:Y:S01]  /*0b60*/  ISETP.LE.AND P0, PT, R17, UR4, PT ;  /* 0x0000000411007c0c */ /* 0x000fe2000bf03270 */
[----:B------:R-:W-:Y:S02]  /*0b70*/  WARPGROUP.DEPBAR.LE gsb0, 0x0 ;  /* 0x00008000000079c5 */ /* 0x000fe40000010000 */
[----:B-1----:R-:W-:Y:S01]  /*0b80*/  FMUL R64, R24, UR17 ;  /* 0x0000001118407c20 */ /* 0x002fe20008400000 */
[----:B------:R-:W-:Y:S01]  /*0b90*/  FMUL R65, R25, UR17 ;  /* 0x0000001119417c20 */ /* 0x000fe20008400000 */
[----:B------:R-:W-:Y:S04]  /*0ba0*/  BAR.SYNC.DEFER_BLOCKING 0x0 ;  /* 0x0000000000007b1d */ /* 0x000fe80000010000 */
[----:B------:R-:W-:Y:S01]  /*0bb0*/  FMNMX R65, R64, R65, !PT ;  /* 0x0000004140417209 */ /* 0x000fe20007800000 */
[----:B------:R-:W-:-:S05]  /*0bc0*/  FMUL R64, R28, UR17 ;  /* 0x000000111c407c20 */ /* 0x000fca0008400000 */
        /* <DEDUP_REMOVED lines=26> */
[----:B------:R-:W-:-:S05]  /*0d70*/  FMNMX R64, R64, R65, !PT ;  /* 0x0000004140407209 */ /* 0x000fca0007800000 */
[----:B------:R-:W0:Y:S02]  /*0d80*/  SHFL.BFLY PT, R65, R64, 0x2, 0x1f ;  /* 0x0c401f0040417f89 */ /* 0x000e2400000e0000 */
[----:B0-----:R-:W-:-:S05]  /*0d90*/  FMNMX R65, R64, R65, !PT ;  /* 0x0000004140417209 */ /* 0x001fca0007800000 */
[----:B---3--:R-:W0:Y:S04]  /*0da0*/  SHFL.BFLY PT, R66, R65, 0x1, 0x1f ;  /* 0x0c201f0041427f89 */ /* 0x008e2800000e0000 */
[----:B--2---:R0:W-:Y:S04]  /*0db0*/  STS.U16 [R8+UR6+0x2000], R69 ;  /* 0x0020004508007988 */ /* 0x0041e80008000406 */
[----:B----4-:R1:W-:Y:S01]  /*0dc0*/  STS.U16 [R8+UR6+0x2400], R67 ;  /* 0x0024004308007988 */ /* 0x0103e20008000406 */
[----:B------:R2:W-:Y:S06]  /*0dd0*/  MEMBAR.ALL.CTA ;  /* 0x0000000000007992 */ /* 0x0005ec0000008000 */
[----:B--2---:R-:W2:Y:S01]  /*0de0*/  FENCE.VIEW.ASYNC.S ;  /* 0x00000000000073c6 */ /* 0x004ea20000000000 */
[----:B0-----:R-:W-:-:S04]  /*0df0*/  FMNMX R69, R65, R66, !PT ;  /* 0x0000004241457209 */ /* 0x001fc80007800000 */
[----:B------:R-:W-:-:S05]  /*0e00*/  FMNMX R69, R69, R22, !PT ;  /* 0x0000001645457209 */ /* 0x000fca0007800000 */
[--C-:B------:R-:W-:Y:S01]  /*0e10*/  FFMA R24, R24, UR17, -R69.reuse ;  /* 0x0000001118187c23 */ /* 0x100fe20008000845 */
[--C-:B------:R-:W-:Y:S01]  /*0e20*/  FFMA R25, R25, UR17, -R69.reuse ;  /* 0x0000001119197c23 */ /* 0x100fe20008000845 */
[--C-:B------:R-:W-:Y:S01]  /*0e30*/  FFMA R28, R28, UR17, -R69.reuse ;  /* 0x000000111c1c7c23 */ /* 0x100fe20008000845 */
[--C-:B------:R-:W-:Y:S01]  /*0e40*/  FFMA R29, R29, UR17, -R69.reuse ;  /* 0x000000111d1d7c23 */ /* 0x100fe20008000845 */
[----:B------:R-:W-:Y:S01]  /*0e50*/  FMUL R24, R24, 1.4426950216293334961 ;  /* 0x3fb8aa3b18187820 */ /* 0x000fe20000400000 */
[----:B------:R-:W-:Y:S01]  /*0e60*/  FMUL R25, R25, 1.4426950216293334961 ;  /* 0x3fb8aa3b19197820 */ /* 0x000fe20000400000 */
[----:B-1----:R-:W-:Y:S01]  /*0e70*/  FMUL R67, R28, 1.4426950216293334961 ;  /* 0x3fb8aa3b1c437820 */ /* 0x002fe20000400000 */
[----:B------:R-:W-:Y:S01]  /*0e80*/  FMUL R29, R29, 1.4426950216293334961 ;  /* 0x3fb8aa3b1d1d7820 */ /* 0x000fe20000400000 */
[--C-:B------:R-:W-:Y:S01]  /*0e90*/  FFMA R32, R32, UR17, -R69.reuse ;  /* 0x0000001120207c23 */ /* 0x100fe20008000845 */
[--C-:B------:R-:W-:Y:S01]  /*0ea0*/  FFMA R36, R36, UR17, -R69.reuse ;  /* 0x0000001124247c23 */ /* 0x100fe20008000845 */
[----:B------:R-:W-:Y:S01]  /*0eb0*/  MUFU.EX2 R24, R24 ;  /* 0x0000001800187308 */ /* 0x000fe20000000800 */
[--C-:B------:R-:W-:Y:S01]  /*0ec0*/  FFMA R33, R33, UR17, -R69.reuse ;  /* 0x0000001121217c23 */ /* 0x100fe20008000845 */
[--C-:B------:R-:W-:Y:S01]  /*0ed0*/  FFMA R45, R45, UR17, -R69.reuse ;  /* 0x000000112d2d7c23 */ /* 0x100fe20008000845 */
[--C-:B------:R-:W-:Y:S01]  /*0ee0*/  FFMA R37, R37, UR17, -R69.reuse ;  /* 0x0000001125257c23 */ /* 0x100fe20008000845 */
[--C-:B------:R-:W-:Y:S01]  /*0ef0*/  FFMA R40, R40, UR17, -R69.reuse ;  /* 0x0000001128287c23 */ /* 0x100fe20008000845 */
[--C-:B------:R-:W-:Y:S01]  /*0f00*/  FFMA R49, R49, UR17, -R69.reuse ;  /* 0x0000001131317c23 */ /* 0x100fe20008000845 */
[--C-:B------:R-:W-:Y:S01]  /*0f10*/  FFMA R53, R53, UR17, -R69.reuse ;  /* 0x0000001135357c23 */ /* 0x100fe20008000845 */
[----:B------:R-:W-:Y:S01]  /*0f20*/  FADD R22, -R69, R22 ;  /* 0x0000001645167221 */ /* 0x000fe20000000100 */
[----:B------:R-:W0:Y:S01]  /*0f30*/  MUFU.EX2 R25, R25 ;  /* 0x0000001900197308 */ /* 0x000e220000000800 */
[----:B------:R-:W-:Y:S01]  /*0f40*/  FMUL R40, R40, 1.4426950216293334961 ;  /* 0x3fb8aa3b28287820 */ /* 0x000fe20000400000 */
[--C-:B------:R-:W-:Y:S01]  /*0f50*/  FFMA R48, R48, UR17, -R69.reuse ;  /* 0x0000001130307c23 */ /* 0x100fe20008000845 */
[----:B------:R-:W-:-:S05]  /*0f60*/  FFMA R52, R52, UR17, -R69 ;  /* 0x0000001134347c23 */ /* 0x000fca0008000845 */
[----:B------:R-:W1:Y:S08]  /*0f70*/  MUFU.EX2 R66, R67 ;  /* 0x0000004300427308 */ /* 0x000e700000000800 */
[----:B------:R-:W3:Y:S01]  /*0f80*/  MUFU.EX2 R29, R29 ;  /* 0x0000001d001d7308 */ /* 0x000ee20000000800 */
[----:B0-----:R-:W-:Y:S01]  /*0f90*/  FADD R65, R24, R25 ;  /* 0x0000001918417221 */ /* 0x001fe20000000000 */
[----:B------:R-:W-:Y:S01]  /*0fa0*/  F2FP.F16.F32.PACK_AB R64, R25, R24 ;  /* 0x000000181940723e */ /* 0x000fe200000000ff */
[----:B------:R-:W-:-:S02]  /*0fb0*/  FMUL R25, R26, UR17 ;  /* 0x000000111a197c20 */ /* 0x000fc40008400000 */
[----:B-1----:R-:W-:-:S04]  /*0fc0*/  FADD R28, R66, R65 ;  /* 0x00000041421c7221 */ /* 0x002fc80000000000 */
[----:B---3--:R-:W-:Y:S01]  /*0fd0*/  FADD R24, R29, R28 ;  /* 0x0000001c1d187221 */ /* 0x008fe20000000000 */
[----:B------:R-:W-:Y:S01]  /*0fe0*/  FMUL R28, R27, UR17 ;  /* 0x000000111b1c7c20 */ /* 0x000fe20008400000 */
[----:B------:R-:W-:-:S04]  /*0ff0*/  F2FP.F16.F32.PACK_AB R66, R29, R66 ;  /* 0x000000421d42723e */ /* 0x000fc800000000ff */
        /* <DEDUP_REMOVED lines=29> */
[----:B------:R-:W-:Y:S01]  /*11d0*/  FMUL R25, R32, 1.4426950216293334961 ;  /* 0x3fb8aa3b20197820 */ /* 0x000fe20000400000 */
[----:B------:R-:W-:Y:S01]  /*11e0*/  FMUL R32, R36, 1.4426950216293334961 ;  /* 0x3fb8aa3b24207820 */ /* 0x000fe20000400000 */
[----:B------:R-:W-:Y:S01]  /*11f0*/  FMUL R28, R33, 1.4426950216293334961 ;  /* 0x3fb8aa3b211c7820 */ /* 0x000fe20000400000 */
[----:B------:R-:W-:Y:S01]  /*1200*/  FFMA R36, R41, UR17, -R69 ;  /* 0x0000001129247c23 */ /* 0x000fe20008000845 */
[----:B--2---:R-:W0:Y:S01]  /*1210*/  SHFL.BFLY PT, R70, R29, 0x2, 0x1f ;  /* 0x0c401f001d467f89 */ /* 0x004e2200000e0000 */
[----:B------:R-:W-:Y:S01]  /*1220*/  FMUL R33, R37, 1.4426950216293334961 ;  /* 0x3fb8aa3b25217820 */ /* 0x000fe20000400000 */
[----:B------:R-:W1:Y:S01]  /*1230*/  MUFU.EX2 R25, R25 ;  /* 0x0000001900197308 */ /* 0x000e620000000800 */
[----:B------:R-:W-:-:S07]  /*1240*/  FMUL R37, R48, 1.4426950216293334961 ;  /* 0x3fb8aa3b30257820 */ /* 0x000fce0000400000 */
[----:B------:R-:W2:Y:S08]  /*1250*/  MUFU.EX2 R28, R28 ;  /* 0x0000001c001c7308 */ /* 0x000eb00000000800 */
[----:B------:R-:W3:Y:S01]  /*1260*/  MUFU.EX2 R32, R32 ;  /* 0x0000002000207308 */ /* 0x000ee20000000800 */
[----:B-1----:R-:W-:Y:S01]  /*1270*/  FADD R67, R25, R24 ;  /* 0x0000001819437221 */ /* 0x002fe20000000000 */
[----:B0-----:R-:W-:Y:S01]  /*1280*/  FMNMX R65, R29, R70, !PT ;  /* 0x000000461d417209 */ /* 0x001fe20007800000 */
[----:B------:R-:W-:Y:S01]  /*1290*/  FFMA R29, R44, UR17, -R69 ;  /* 0x000000112c1d7c23 */ /* 0x000fe20008000845 */
[----:B------:R-:W-:Y:S01]  /*12a0*/  FMUL R70, R36, 1.4426950216293334961 ;  /* 0x3fb8aa3b24467820 */ /* 0x000fe20000400000 */
[----:B------:R-:W-:-:S03]  /*12b0*/  FMUL R36, R45, 1.4426950216293334961 ;  /* 0x3fb8aa3b2d247820 */ /* 0x000fc60000400000 */
[----:B------:R-:W0:Y:S01]  /*12c0*/  MUFU.EX2 R33, R33 ;  /* 0x0000002100217308 */ /* 0x000e220000000800 */
[----:B------:R-:W1:Y:S01]  /*12d0*/  SHFL.BFLY PT, R44, R65, 0x1, 0x1f ;  /* 0x0c201f00412c7f89 */ /* 0x000e6200000e0000 */
[C---:B--2---:R-:W-:Y:S01]  /*12e0*/  FADD R67, R28.reuse, R67 ;  /* 0x000000431c437221 */ /* 0x044fe20000000000 */
[----:B------:R-:W-:Y:S01]  /*12f0*/  F2FP.F16.F32.PACK_AB R24, R28, R25 ;  /* 0x000000191c18723e */ /* 0x000fe200000000ff */
[----:B------:R-:W-:-:S04]  /*1300*/  FMUL R29, R29, 1.4426950216293334961 ;  /* 0x3fb8aa3b1d1d7820 */ /* 0x000fc80000400000 */
[----:B------:R2:W4:Y:S08]  /*1310*/  MUFU.EX2 R41, R40 ;  /* 0x0000002800297308 */ /* 0x0005300000000800 */
[----:B------:R-:W5:Y:S01]  /*1320*/  MUFU.EX2 R70, R70 ;  /* 0x0000004600467308 */ /* 0x000f620000000800 */
[----:B--2---:R-:W-:Y:S01]  /*1330*/  FMUL R40, R49, 1.4426950216293334961 ;  /* 0x3fb8aa3b31287820 */ /* 0x004fe20000400000 */
[----:B------:R-:W-:Y:S01]  /*1340*/  FMUL R49, R53, 1.4426950216293334961 ;  /* 0x3fb8aa3b35317820 */ /* 0x000fe20000400000 */
[----:B------:R-:W-:-:S05]  /*1350*/  FMUL R53, R22, 1.4426950216293334961 ;  /* 0x3fb8aa3b16357820 */ /* 0x000fca0000400000 */
[----:B------:R-:W-:Y:S01]  /*1360*/  MUFU.EX2 R29, R29 ;  /* 0x0000001d001d7308 */ /* 0x000fe20000000800 */
[----:B-1----:R-:W-:Y:S01]  /*1370*/  FMNMX R45, R65, R44, !PT ;  /* 0x0000002c412d7209 */ /* 0x002fe20007800000 */
[----:B------:R-:W-:-:S03]  /*1380*/  FMUL R44, R52, 1.4426950216293334961 ;  /* 0x3fb8aa3b342c7820 */ /* 0x000fc60000400000 */
[----:B------:R-:W-:-:S03]  /*1390*/  FMNMX R45, R45, R20, !PT ;  /* 0x000000142d2d7209 */ /* 0x000fc60007800000 */
[----:B------:R-:W-:Y:S02]  /*13a0*/  MUFU.EX2 R53, R53 ;  /* 0x0000003500357308 */ /* 0x000fe40000000800 */
[--C-:B------:R-:W-:Y:S01]  /*13b0*/  FFMA R26, R26, UR17, -R45.reuse ;  /* 0x000000111a1a7c23 */ /* 0x100fe2000800082d */
[--C-:B------:R-:W-:Y:S01]  /*13c0*/  FFMA R27, R27, UR17, -R45.reuse ;  /* 0x000000111b1b7c23 */ /* 0x100fe2000800082d */
[--C-:B------:R-:W-:Y:S01]  /*13d0*/  FFMA R30, R30, UR17, -R45.reuse ;  /* 0x000000111e1e7c23 */ /* 0x100fe2000800082d */
[--C-:B------:R-:W-:Y:S01]  /*13e0*/  FFMA R31, R31, UR17, -R45.reuse ;  /* 0x000000111f1f7c23 */ /* 0x100fe2000800082d */
[----:B------:R-:W-:Y:S01]  /*13f0*/  FMUL R26, R26, 1.4426950216293334961 ;  /* 0x3fb8aa3b1a1a7820 */ /* 0x000fe20000400000 */
[----:B------:R-:W-:Y:S01]  /*1400*/  FMUL R27, R27, 1.4426950216293334961 ;  /* 0x3fb8aa3b1b1b7820 */ /* 0x000fe20000400000 */
[----:B------:R-:W-:Y:S01]  /*1410*/  FMUL R30, R30, 1.4426950216293334961 ;  /* 0x3fb8aa3b1e1e7820 */ /* 0x000fe20000400000 */
[----:B------:R-:W-:Y:S01]  /*1420*/  FMUL R31, R31, 1.4426950216293334961 ;  /* 0x3fb8aa3b1f1f7820 */ /* 0x000fe20000400000 */
[----:B------:R3:W-:Y:S01]  /*1430*/  MUFU.EX2 R65, R26 ;  /* 0x0000001a00417308 */ /* 0x0007e20000000800 */
[--C-:B------:R-:W-:Y:S01]  /*1440*/  FFMA R34, R34, UR17, -R45.reuse ;  /* 0x0000001122227c23 */ /* 0x100fe2000800082d */
[--C-:B------:R-:W-:Y:S01]  /*1450*/  FFMA R35, R35, UR17, -R45.reuse ;  /* 0x0000001123237c23 */ /* 0x100fe2000800082d */
[--C-:B------:R-:W-:Y:S01]  /*1460*/  FFMA R38, R38, UR17, -R45.reuse ;  /* 0x0000001126267c23 */ /* 0x100fe2000800082d */
[----:B------:R-:W-:Y:S01]  /*1470*/  FADD R20, -R45, R20 ;  /* 0x000000142d147221 */ /* 0x000fe20000000100 */
[----:B------:R-:W-:Y:S01]  /*1480*/  FMUL R34, R34, 1.4426950216293334961 ;  /* 0x3fb8aa3b22227820 */ /* 0x000fe20000400000 */
[----:B------:R-:W-:Y:S01]  /*1490*/  FMUL R35, R35, 1.4426950216293334961 ;  /* 0x3fb8aa3b23237820 */ /* 0x000fe20000400000 */
[----:B------:R-:W-:Y:S01]  /*14a0*/  FFMA R42, R42, UR17, -R45 ;  /* 0x000000112a2a7c23 */ /* 0x000fe2000800082d */
[----:B------:R-:W1:Y:S01]  /*14b0*/  MUFU.EX2 R22, R27 ;  /* 0x0000001b00167308 */ /* 0x000e620000000800 */
[----:B---3--:R-:W-:Y:S01]  /*14c0*/  FADD R26, R32, R67 ;  /* 0x00000043201a7221 */ /* 0x008fe20000000000 */
[--C-:B------:R-:W-:Y:S01]  /*14d0*/  FFMA R43, R43, UR17, -R45.reuse ;  /* 0x000000112b2b7c23 */ /* 0x100fe2000800082d */
[--C-:B------:R-:W-:Y:S01]  /*14e0*/  FFMA R46, R46, UR17, -R45.reuse ;  /* 0x000000112e2e7c23 */ /* 0x100fe2000800082d */
[--C-:B------:R-:W-:Y:S01]  /*14f0*/  FFMA R47, R47, UR17, -R45.reuse ;  /* 0x000000112f2f7c23 */ /* 0x100fe2000800082d */
[C---:B0-----:R-:W-:Y:S01]  /*1500*/  FADD R28, R33.reuse, R26 ;  /* 0x0000001a211c7221 */ /* 0x041fe20000000000 */
[----:B------:R-:W-:Y:S01]  /*1510*/  F2FP.F16.F32.PACK_AB R26, R33, R32 ;  /* 0x00000020211a723e */ /* 0x000fe200000000ff */
[--C-:B------:R-:W-:Y:S01]  /*1520*/  FFMA R50, R50, UR17, -R45.reuse ;  /* 0x0000001132327c23 */ /* 0x100fe2000800082d */
[----:B------:R-:W0:Y:S01]  /*1530*/  MUFU.EX2 R30, R30 ;  /* 0x0000001e001e7308 */ /* 0x000e220000000800 */
[----:B----4-:R-:W-:Y:S01]  /*1540*/  FADD R25, R41, R28 ;  /* 0x0000001c29197221 */ /* 0x010fe20000000000 */
[--C-:B------:R-:W-:Y:S01]  /*1550*/  FFMA R51, R51, UR17, -R45.reuse ;  /* 0x0000001133337c23 */ /* 0x100fe2000800082d */
[--C-:B------:R-:W-:Y:S01]  /*1560*/  FFMA R54, R54, UR17, -R45.reuse ;  /* 0x0000001136367c23 */ /* 0x100fe2000800082d */
[--C-:B------:R-:W-:Y:S01]  /*1570*/  FFMA R55, R55, UR17, -R45.reuse ;  /* 0x0000001137377c23 */ /* 0x100fe2000800082d */
[----:B------:R-:W-:Y:S01]  /*1580*/  FMUL R38, R38, 1.4426950216293334961 ;  /* 0x3fb8aa3b26267820 */ /* 0x000fe20000400000 */
[----:B------:R-:W-:Y:S01]  /*1590*/  FFMA R39, R39, UR17, -R45 ;  /* 0x0000001127277c23 */ /* 0x000fe2000800082d */
[----:B-----5:R-:W-:Y:S01]  /*15a0*/  FADD R32, R70, R25 ;  /* 0x0000001946207221 */ /* 0x020fe20000000000 */
[----:B------:R-:W2:Y:S01]  /*15b0*/  MUFU.EX2 R31, R31 ;  /* 0x0000001f001f7308 */ /* 0x000ea20000000800 */
[----:B-1----:R-:W-:Y:S01]  /*15c0*/  FADD R25, R65, R22 ;  /* 0x0000001641197221 */ /* 0x002fe20000000000 */
[----:B------:R-:W-:Y:S01]  /*15d0*/  FMUL R20, R20, 1.4426950216293334961 ;  /* 0x3fb8aa3b14147820 */ /* 0x000fe20000400000 */
[----:B------:R-:W-:Y:S01]  /*15e0*/  FMUL R42, R42, 1.4426950216293334961 ;  /* 0x3fb8aa3b2a2a7820 */ /* 0x000fe20000400000 */
[----:B------:R-:W-:Y:S01]  /*15f0*/  FMUL R43, R43, 1.4426950216293334961 ;  /* 0x3fb8aa3b2b2b7820 */ /* 0x000fe20000400000 */
[----:B------:R-:W-:Y:S01]  /*1600*/  FMUL R46, R46, 1.4426950216293334961 ;  /* 0x3fb8aa3b2e2e7820 */ /* 0x000fe20000400000 */
[----:B------:R-:W-:Y:S01]  /*1610*/  FMUL R47, R47, 1.4426950216293334961 ;  /* 0x3fb8aa3b2f2f7820 */ /* 0x000fe20000400000 */
[----:B------:R-:W-:Y:S01]  /*1620*/  FMUL R50, R50, 1.4426950216293334961 ;  /* 0x3fb8aa3b32327820 */ /* 0x000fe20000400000 */
[----:B------:R-:W1:Y:S01]  /*1630*/  MUFU.EX2 R34, R34 ;  /* 0x0000002200227308 */ /* 0x000e620000000800 */
[----:B------:R-:W-:Y:S01]  /*1640*/  FMUL R51, R51, 1.4426950216293334961 ;  /* 0x3fb8aa3b33337820 */ /* 0x000fe20000400000 */
[----:B------:R-:W-:Y:S01]  /*1650*/  FMUL R54, R54, 1.4426950216293334961 ;  /* 0x3fb8aa3b36367820 */ /* 0x000fe20000400000 */
[----:B------:R-:W-:Y:S01]  /*1660*/  FMUL R55, R55, 1.4426950216293334961 ;  /* 0x3fb8aa3b37377820 */ /* 0x000fe20000400000 */
[----:B------:R-:W-:Y:S01]  /*1670*/  FMUL R39, R39, 1.4426950216293334961 ;  /* 0x3fb8aa3b27277820 */ /* 0x000fe20000400000 */
[----:B------:R-:W-:Y:S01]  /*1680*/  F2FP.F16.F32.PACK_AB R65, R22, R65 ;  /* 0x000000411641723e */ /* 0x000fe200000000ff */
[----:B0-----:R-:W-:Y:S01]  /*1690*/  FADD R22, R30, R25 ;  /* 0x000000191e167221 */ /* 0x001fe20000000000 */
[----:B------:R-:W-:Y:S01]  /*16a0*/  F2FP.F16.F32.PACK_AB R28, R70, R41 ;  /* 0x00000029461c723e */ /* 0x000fe200000000ff */
[----:B------:R-:W0:Y:S01]  /*16b0*/  MUFU.EX2 R35, R35 ;  /* 0x0000002300237308 */ /* 0x000e220000000800 */
[C---:B--2---:R-:W-:Y:S01]  /*16c0*/  F2FP.F16.F32.PACK_AB R67, R31.reuse, R30 ;  /* 0x0000001e1f43723e */ /* 0x044fe200000000ff */
[----:B------:R-:W-:Y:S01]  /*16d0*/  FADD R25, R31, R22 ;  /* 0x000000161f197221 */ /* 0x000fe20000000000 */
[-C--:B------:R-:W-:Y:S01]  /*16e0*/  FMUL R56, R56, R53.reuse ;  /* 0x0000003538387220 */ /* 0x080fe20000400000 */
[-C--:B------:R-:W-:Y:S01]  /*16f0*/  FMUL R57, R57, R53.reuse ;  /* 0x0000003539397220 */ /* 0x080fe20000400000 */
[-C--:B------:R-:W-:Y:S01]  /*1700*/  FMUL R60, R60, R53.reuse ;  /* 0x000000353c3c7220 */ /* 0x080fe20000400000 */
[----:B------:R-:W-:Y:S01]  /*1710*/  FMUL R61, R61, R53 ;  /* 0x000000353d3d7220 */ /* 0x000fe20000400000 */
[----:B------:R-:W-:Y:S01]  /*1720*/  FADD R41, R29, R32 ;  /* 0x000000201d297221 */ /* 0x000fe20000000000 */
[----:B------:R-:W2:Y:S01]  /*1730*/  MUFU.EX2 R27, R38 ;  /* 0x00000026001b7308 */ /* 0x000ea20000000800 */
[----:B-1----:R-:W-:-:S07]  /*1740*/  FADD R22, R34, R25 ;  /* 0x0000001922167221 */ /* 0x002fce0000000000 */
[----:B------:R-:W1:Y:S01]  /*1750*/  MUFU.EX2 R20, R20 ;  /* 0x0000001400147308 */ /* 0x000e620000000800 */
[C---:B0-----:R-:W-:Y:S01]  /*1760*/  FADD R22, R35.reuse, R22 ;  /* 0x0000001623167221 */ /* 0x041fe20000000000 */
[----:B------:R-:W-:-:S06]  /*1770*/  F2FP.F16.F32.PACK_AB R25, R35, R34 ;  /* 0x000000222319723e */ /* 0x000fcc00000000ff */
[----:B------:R-:W0:Y:S01]  /*1780*/  MUFU.EX2 R36, R36 ;  /* 0x0000002400247308 */ /* 0x000e220000000800 */
[----:B--2---:R-:W-:-:S07]  /*1790*/  FADD R31, R27, R22 ;  /* 0x000000161b1f7221 */ /* 0x004fce0000000000 */
[----:B------:R-:W2:Y:S01]  /*17a0*/  MUFU.EX2 R48, R39 ;  /* 0x0000002700307308 */ /* 0x000ea20000000800 */
[-C--:B-1----:R-:W-:Y:S01]  /*17b0*/  FMUL R58, R58, R20.reuse ;  /* 0x000000143a3a7220 */ /* 0x082fe20000400000 */
[-C--:B------:R-:W-:Y:S01]  /*17c0*/  FMUL R59, R59, R20.reuse ;  /* 0x000000143b3b7220 */ /* 0x080fe20000400000 */
[-C--:B------:R-:W-:Y:S01]  /*17d0*/  FMUL R62, R62, R20.reuse ;  /* 0x000000143e3e7220 */ /* 0x080fe20000400000 */
[----:B------:R-:W-:-:S04]  /*17e0*/  FMUL R63, R63, R20 ;  /* 0x000000143f3f7220 */ /* 0x000fc80000400000 */
[----:B------:R-:W-:Y:S01]  /*17f0*/  MUFU.EX2 R37, R37 ;  /* 0x0000002500257308 */ /* 0x000fe20000000800 */
[C---:B0-----:R-:W-:Y:S01]  /*1800*/  F2FP.F16.F32.PACK_AB R30, R36.reuse, R29 ;  /* 0x0000001d241e723e */ /* 0x041fe200000000ff */
[----:B------:R-:W-:-:S06]  /*1810*/  FADD R36, R36, R41 ;  /* 0x0000002924247221 */ /* 0x000fcc0000000000 */
[----:B------:R-:W0:Y:S01]  /*1820*/  MUFU.EX2 R40, R40 ;  /* 0x0000002800287308 */ /* 0x000e220000000800 */
[C---:B--2---:R-:W-:Y:S01]  /*1830*/  FADD R39, R48.reuse, R31 ;  /* 0x0000001f30277221 */ /* 0x044fe20000000000 */
[----:B------:R-:W-:-:S06]  /*1840*/  F2FP.F16.F32.PACK_AB R27, R48, R27 ;  /* 0x0000001b301b723e */ /* 0x000fcc00000000ff */
[----:B------:R-:W-:Y:S08]  /*1850*/  MUFU.EX2 R44, R44 ;  /* 0x0000002c002c7308 */ /* 0x000ff00000000800 */
[----:B------:R-:W1:Y:S01]  /*1860*/  MUFU.EX2 R49, R49 ;  /* 0x0000003100317308 */ /* 0x000e620000000800 */
[----:B0-----:R-:W-:Y:S01]  /*1870*/  F2FP.F16.F32.PACK_AB R32, R40, R37 ;  /* 0x000000252820723e */ /* 0x001fe200000000ff */
[----:B------:R-:W-:-:S04]  /*1880*/  FADD R37, R37, R36 ;  /* 0x0000002425257221 */ /* 0x000fc80000000000 */
[----:B------:R-:W-:Y:S02]  /*1890*/  FADD R37, R40, R37 ;  /* 0x0000002528257221 */ /* 0x000fe40000000000 */
[----:B------:R-:W-:Y:S08]  /*18a0*/  MUFU.EX2 R42, R42 ;  /* 0x0000002a002a7308 */ /* 0x000ff00000000800 */
[----:B------:R-:W0:Y:S01]  /*18b0*/  MUFU.EX2 R43, R43 ;  /* 0x0000002b002b7308 */ /* 0x000e220000000800 */
[----:B-1----:R-:W-:Y:S01]  /*18c0*/  F2FP.F16.F32.PACK_AB R34, R49, R44 ;  /* 0x0000002c3122723e */ /* 0x002fe200000000ff */
[----:B------:R-:W-:-:S04]  /*18d0*/  FADD R44, R44, R37 ;  /* 0x000000252c2c7221 */ /* 0x000fc80000000000 */
[----:B------:R-:W-:Y:S02]  /*18e0*/  FADD R44, R49, R44 ;  /* 0x0000002c312c7221 */ /* 0x000fe40000000000 */
[----:B------:R-:W-:Y:S03]  /*18f0*/  MUFU.EX2 R46, R46 ;  /* 0x0000002e002e7308 */ /* 0x000fe60000000800 */
[----:B------:R-:W1:Y:S05]  /*1900*/  SHFL.BFLY PT, R37, R44, 0x2, 0x1f ;  /* 0x0c401f002c257f89 */ /* 0x000e6a00000e0000 */
[----:B------:R-:W2:Y:S01]  /*1910*/  MUFU.EX2 R47, R47 ;  /* 0x0000002f002f7308 */ /* 0x000ea20000000800 */
[----:B0-----:R-:W-:Y:S01]  /*1920*/  F2FP.F16.F32.PACK_AB R29, R43, R42 ;  /* 0x0000002a2b1d723e */ /* 0x001fe200000000ff */
[----:B------:R-:W-:-:S04]  /*1930*/  FADD R42, R42, R39 ;  /* 0x000000272a2a7221 */ /* 0x000fc80000000000 */
[----:B------:R-:W-:Y:S02]  /*1940*/  FADD R43, R43, R42 ;  /* 0x0000002a2b2b7221 */ /* 0x000fe40000000000 */
[----:B------:R-:W-:Y:S08]  /*1950*/  MUFU.EX2 R50, R50 ;  /* 0x0000003200327308 */ /* 0x000ff00000000800 */
[----:B------:R-:W0:Y:S01]  /*1960*/  MUFU.EX2 R51, R51 ;  /* 0x0000003300337308 */ /* 0x000e220000000800 */
[----:B--2---:R-:W-:Y:S01]  /*1970*/  F2FP.F16.F32.PACK_AB R31, R47, R46 ;  /* 0x0000002e2f1f723e */ /* 0x004fe200000000ff */
[----:B------:R-:W-:Y:S01]  /*1980*/  FADD R46, R46, R43 ;  /* 0x0000002b2e2e7221 */ /* 0x000fe20000000000 */
[----:B-1----:R-:W-:-:S03]  /*1990*/  FADD R37, R44, R37 ;  /* 0x000000252c257221 */ /* 0x002fc60000000000 */
[----:B------:R-:W-:Y:S02]  /*19a0*/  FADD R47, R47, R46 ;  /* 0x0000002e2f2f7221 */ /* 0x000fe40000000000 */
[----:B------:R-:W-:Y:S01]  /*19b0*/  MUFU.EX2 R54, R54 ;  /* 0x0000003600367308 */ /* 0x000fe20000000800 */
[----:B------:R-:W1:Y:S07]  /*19c0*/  SHFL.BFLY PT, R22, R37, 0x1, 0x1f ;  /* 0x0c201f0025167f89 */ /* 0x000e6e00000e0000 */
[----:B------:R-:W2:Y:S01]  /*19d0*/  MUFU.EX2 R55, R55 ;  /* 0x0000003700377308 */ /* 0x000ea20000000800 */
[----:B0-----:R-:W-:Y:S01]  /*19e0*/  F2FP.F16.F32.PACK_AB R33, R51, R50 ;  /* 0x000000323321723e */ /* 0x001fe200000000ff */
[----:B------:R-:W-:-:S04]  /*19f0*/  FADD R50, R50, R47 ;  /* 0x0000002f32327221 */ /* 0x000fc80000000000 */
[----:B------:R-:W-:Y:S01]  /*1a00*/  FADD R51, R51, R50 ;  /* 0x0000003233337221 */ /* 0x000fe20000000000 */
[----:B--2---:R-:W-:Y:S01]  /*1a10*/  F2FP.F16.F32.PACK_AB R35, R55, R54 ;  /* 0x000000363723723e */ /* 0x004fe200000000ff */
[----:B------:R-:W-:Y:S02]  /*1a20*/  BAR.SYNC.DEFER_BLOCKING 0x0 ;  /* 0x0000000000007b1d */ /* 0x000fe40000010000 */
[----:B------:R-:W-:Y:S01]  /*1a30*/  FADD R54, R54, R51 ;  /* 0x0000003336367221 */ /* 0x000fe20000000000 */
[----:B-1----:R-:W-:-:S03]  /*1a40*/  FADD R22, R37, R22 ;  /* 0x0000001625167221 */ /* 0x002fc60000000000 */
[----:B------:R-:W-:Y:S01]  /*1a50*/  FADD R54, R55, R54 ;  /* 0x0000003637367221 */ /* 0x000fe20000000000 */
[----:B------:R-:W-:Y:S01]  /*1a60*/  FFMA R10, R53, R10, R22 ;  /* 0x0000000a350a7223 */ /* 0x000fe20000000016 */
[----:B------:R-:W-:-:S03]  /*1a70*/  MOV R22, R69 ;  /* 0x0000004500167202 */ /* 0x000fc60000000f00 */
[----:B------:R-:W0:Y:S01]  /*1a80*/  SHFL.BFLY PT, R39, R54, 0x2, 0x1f ;  /* 0x0c401f0036277f89 */ /* 0x000e2200000e0000 */
[----:B------:R-:W-:-:S06]  /*1a90*/  WARPGROUP.ARRIVE ;  /* 0x00000000000079c5 */ /* 0x000fcc0000000000 */
[----:B------:R-:W-:Y:S01]  /*1aa0*/  HGMMA.64x16x16.F32 R56, R64, gdesc[UR8], R56 ;  /* 0x0020000840387df0 */ /* 0x000fe20008700838 */
[----:B0-----:R-:W-:-:S05]  /*1ab0*/  FADD R39, R54, R39 ;  /* 0x0000002736277221 */ /* 0x001fca0000000000 */
[----:B------:R-:W0:Y:S02]  /*1ac0*/  SHFL.BFLY PT, R36, R39, 0x1, 0x1f ;  /* 0x0c201f0027247f89 */ /* 0x000e2400000e0000 */
[----:B0-----:R-:W-:-:S04]  /*1ad0*/  FADD R41, R39, R36 ;  /* 0x0000002427297221 */ /* 0x001fc80000000000 */
[----:B------:R-:W-:Y:S01]  /*1ae0*/  FFMA R19, R20, R19, R41 ;  /* 0x0000001314137223 */ /* 0x000fe20000000029 */
[----:B------:R-:W-:Y:S01]  /*1af0*/  MOV R20, R45 ;  /* 0x0000002d00147202 */ /* 0x000fe20000000f00 */
[----:B------:R-:W-:Y:S03]  /*1b00*/  HGMMA.64x16x16.F32 R56, R24, gdesc[UR20], R56 ;  /* 0x0020001418387df0 */ /* 0x000fe60008700838 */
[----:B------:R-:W-:Y:S03]  /*1b10*/  HGMMA.64x16x16.F32 R56, R28, gdesc[UR16], R56 ;  /* 0x002000101c387df0 */ /* 0x000fe60008700838 */
[----:B------:R-:W-:Y:S03]  /*1b20*/  HGMMA.64x16x16.F32 R56, R32, gdesc[UR12], R56, gsb0 ;  /* 0x0020000c20387df0 */ /* 0x000fe60008000838 */
[----:B------:R-:W-:-:S02]  /*1b30*/  WARPGROUP.DEPBAR.LE gsb0, 0x0 ;  /* 0x00008000000079c5 */ /* 0x000fc40000010000 */
[----:B------:R-:W-:Y:S05]  /*1b40*/  @!P0 BRA `(.L_x_1) ;  /* 0xffffffec009c8947 */ /* 0x000fea000383ffff */
.L_x_0:
[----:B------:R-:W-:Y:S01]  /*1b50*/  MOV R23, R19 ;  /* 0x0000001300177202 */ /* 0x000fe20000000f00 */
[----:B0-----:R-:W-:Y:S01]  /*1b60*/  FMUL R2, R63, 0.25 ;  /* 0x3e8000003f027820 */ /* 0x001fe20000400000 */
[----:B------:R-:W-:Y:S01]  /*1b70*/  FSETP.GT.AND P2, PT, |R10|, 8.50705917302346158658e+37, PT ;  /* 0x7e8000000a00780b */ /* 0x000fe20003f44200 */
[----:B------:R-:W-:Y:S01]  /*1b80*/  FMUL R4, R59, 0.25 ;  /* 0x3e8000003b047820 */ /* 0x000fe20000400000 */
[----:B------:R-:W-:Y:S01]  /*1b90*/  FSETP.GT.AND P1, PT, |R23|, 8.50705917302346158658e+37, PT ;  /* 0x7e8000001700780b */ /* 0x000fe20003f24200 */
[----:B------:R-:W-:Y:S01]  /*1ba0*/  FMUL R3, R62, 0.25 ;  /* 0x3e8000003e037820 */ /* 0x000fe20000400000 */
[----:B------:R-:W-:Y:S01]  /*1bb0*/  FMUL R5, R58, 0.25 ;  /* 0x3e8000003a057820 */ /* 0x000fe20000400000 */
[----:B------:R-:W-:Y:S01]  /*1bc0*/  FSETP.GEU.AND P3, PT, R10, 1.175494350822287508e-38, PT ;  /* 0x008000000a00780b */ /* 0x000fe20003f6e000 */
[----:B------:R-:W-:Y:S01]  /*1bd0*/  BAR.SYNC.DEFER_BLOCKING 0x0 ;  /* 0x0000000000007b1d */ /* 0x000fe20000010000 */
[----:B------:R-:W-:Y:S01]  /*1be0*/  FSEL R63, R2, R63, P1 ;  /* 0x0000003f023f7208 */ /* 0x000fe20000800000 */
[----:B------:R-:W-:Y:S01]  /*1bf0*/  FMUL R2, R61, 0.25 ;  /* 0x3e8000003d027820 */ /* 0x000fe20000400000 */
[----:B------:R-:W-:-:S02]  /*1c00*/  FSEL R59, R4, R59, P1 ;  /* 0x0000003b043b7208 */ /* 0x000fc40000800000 */
[----:B------:R-:W-:-:S03]  /*1c10*/  LOP3.LUT R4, R16, 0x7, RZ, 0xc0, !PT ;  /* 0x0000000710047812 */ /* 0x000fc600078ec0ff */
[----:B------:R-:W0:Y:S01]  /*1c20*/  LDC R30, c[0x0][0x278] ;  /* 0x00009e00ff1e7b82 */ /* 0x000e220000000800 */
[----:B------:R-:W-:Y:S01]  /*1c30*/  FSEL R61, R2, R61, P2 ;  /* 0x0000003d023d7208 */ /* 0x000fe20001000000 */
[----:B------:R-:W-:Y:S01]  /*1c40*/  FMUL R2, R57, 0.25 ;  /* 0x3e80000039027820 */ /* 0x000fe20000400000 */
[----:B------:R-:W-:Y:S01]  /*1c50*/  FSETP.GEU.AND P5, PT, |R10|, 1.175494350822287508e-38, PT ;  /* 0x008000000a00780b */ /* 0x000fe20003fae200 */
[----:B------:R-:W-:Y:S01]  /*1c60*/  ULDC.64 UR4, c[0x0][0x270] ;  /* 0x00009c0000047ab9 */ /* 0x000fe20000000a00 */
[----:B------:R-:W-:Y:S01]  /*1c70*/  FSEL R9, R3, R62, P1 ;  /* 0x0000003e03097208 */ /* 0x000fe20000800000 */
[----:B------:R-:W-:Y:S01]  /*1c80*/  FMUL R3, R60, 0.25 ;  /* 0x3e8000003c037820 */ /* 0x000fe20000400000 */
[----:B------:R-:W-:Y:S01]  /*1c90*/  FSEL R57, R2, R57, P2 ;  /* 0x0000003902397208 */ /* 0x000fe20001000000 */
[----:B------:R-:W-:Y:S01]  /*1ca0*/  FMUL R2, R10, 8388608 ;  /* 0x4b0000000a027820 */ /* 0x000fe20000400000 */
[----:B------:R-:W-:Y:S01]  /*1cb0*/  FSEL R13, R5, R58, P1 ;  /* 0x0000003a050d7208 */ /* 0x000fe20000800000 */
[----:B------:R-:W-:Y:S01]  /*1cc0*/  FMUL R5, R56, 0.25 ;  /* 0x3e80000038057820 */ /* 0x000fe20000400000 */
[----:B------:R-:W-:Y:S01]  /*1cd0*/  LEA R11, R4, UR6, 0x4 ;  /* 0x00000006040b7c11 */ /* 0x000fe2000f8e20ff */
[----:B------:R-:W1:Y:S01]  /*1ce0*/  LDC.64 R26, c[0x0][0x228] ;  /* 0x00008a00ff1a7b82 */ /* 0x000e620000000a00 */
[----:B------:R-:W-:Y:S01]  /*1cf0*/  FSEL R24, R2, R10, !P3 ;  /* 0x0000000a02187208 */ /* 0x000fe20005800000 */
[----:B------:R-:W-:Y:S01]  /*1d00*/  @P2 FMUL R10, R10, 0.25 ;  /* 0x3e8000000a0a2820 */ /* 0x000fe20000400000 */
[----:B------:R-:W-:Y:S01]  /*1d10*/  FSEL R7, R3, R60, P2 ;  /* 0x0000003c03077208 */ /* 0x000fe20001000000 */
[----:B------:R-:W-:Y:S01]  /*1d20*/  IMAD R3, R4, -0x8, R11 ;  /* 0xfffffff804037824 */ /* 0x000fe200078e020b */
[----:B------:R-:W-:Y:S01]  /*1d30*/  IADD3 R2, R24, -0x3f3504f3, RZ ;  /* 0xc0cafb0d18027810 */ /* 0x000fe20007ffe0ff */
[----:B------:R-:W-:Y:S01]  /*1d40*/  @!P5 FMUL R10, R10, 16777216 ;  /* 0x4b8000000a0ad820 */ /* 0x000fe20000400000 */
[C---:B------:R-:W-:Y:S01]  /*1d50*/  SHF.L.U32 R6, R16.reuse, 0x2, RZ ;  /* 0x0000000210067819 */ /* 0x040fe200000006ff */
[----:B------:R-:W-:Y:S01]  /*1d60*/  @!P5 FMUL R7, R7, 16777216 ;  /* 0x4b8000000707d820 */ /* 0x000fe20000400000 */
[----:B------:R-:W-:Y:S01]  /*1d70*/  FSEL R17, R5, R56, P2 ;  /* 0x0000003805117208 */ /* 0x000fe20001000000 */
[----:B------:R-:W-:Y:S01]  /*1d80*/  @!P5 FMUL R61, R61, 16777216 ;  /* 0x4b8000003d3dd820 */ /* 0x000fe20000400000 */
[C---:B------:R-:W-:Y:S01]  /*1d90*/  LOP3.LUT P0, RZ, R16.reuse, 0x100, RZ, 0xc0, !PT ;  /* 0x0000010010ff7812 */ /* 0x040fe2000780c0ff */
[----:B------:R-:W2:Y:S01]  /*1da0*/  MUFU.RCP R10, R10 ;  /* 0x0000000a000a7308 */ /* 0x000ea20000001000 */
[----:B------:R-:W-:Y:S01]  /*1db0*/  LOP3.LUT R5, R16, 0x1f0, RZ, 0xc0, !PT ;  /* 0x000001f010057812 */ /* 0x000fe200078ec0ff */
[----:B------:R-:W-:Y:S01]  /*1dc0*/  @!P5 FMUL R57, R57, 16777216 ;  /* 0x4b8000003939d820 */ /* 0x000fe20000400000 */
[----:B------:R-:W-:Y:S01]  /*1dd0*/  LOP3.LUT R4, R2, 0xff800000, RZ, 0xc0, !PT ;  /* 0xff80000002047812 */ /* 0x000fe200078ec0ff */
[----:B------:R-:W-:Y:S01]  /*1de0*/  FMUL R2, R23, 8388608 ;  /* 0x4b00000017027820 */ /* 0x000fe20000400000 */
[----:B------:R-:W-:Y:S01]  /*1df0*/  LOP3.LUT R16, R16, 0x8, RZ, 0xc0, !PT ;  /* 0x0000000810107812 */ /* 0x000fe200078ec0ff */
[----:B------:R-:W-:Y:S01]  /*1e00*/  @!P5 FMUL R17, R17, 16777216 ;  /* 0x4b8000001111d820 */ /* 0x000fe20000400000 */
[----:B------:R-:W-:Y:S01]  /*1e10*/  FSETP.GEU.AND P4, PT, R23, 1.175494350822287508e-38, PT ;  /* 0x008000001700780b */ /* 0x000fe20003f8e000 */
[----:B------:R-:W-:Y:S01]  /*1e20*/  UIMAD UR4, UR7, UR4, URZ ;  /* 0x00000004070472a4 */ /* 0x000fe2000f8e023f */
[----:B------:R-:W-:-:S02]  /*1e30*/  LOP3.LUT R6, R6, 0x3c0, RZ, 0xc0, !PT ;  /* 0x000003c006067812 */ /* 0x000fc400078ec0ff */
[----:B------:R-:W-:Y:S01]  /*1e40*/  LEA R8, R16, R11, 0x9 ;  /* 0x0000000b10087211 */ /* 0x000fe200078e48ff */
[----:B------:R-:W-:Y:S01]  /*1e50*/  USHF.L.U32 UR8, UR4, 0x1, URZ ;  /* 0x0000000104087899 */ /* 0x000fe2000800063f */
[----:B------:R-:W-:Y:S02]  /*1e60*/  FSEL R29, R2, R23, !P4 ;  /* 0x00000017021d7208 */ /* 0x000fe40006000000 */
[----:B------:R-:W-:Y:S02]  /*1e70*/  IADD3 R21, R6, R3, RZ ;  /* 0x0000000306157210 */ /* 0x000fe40007ffe0ff */
[----:B------:R-:W-:Y:S01]  /*1e80*/  FSEL R3, RZ, -23, P3 ;  /* 0xc1b80000ff037808 */ /* 0x000fe20001800000 */
[----:B--2---:R-:W-:Y:S01]  /*1e90*/  FMUL R11, R10, R7 ;  /* 0x000000070a0b7220 */ /* 0x004fe20000400000 */
[----:B------:R-:W-:Y:S01]  /*1ea0*/  I2FP.F32.S32 R6, R4 ;  /* 0x0000000400067245 */ /* 0x000fe20000201400 */
[----:B------:R-:W-:Y:S01]  /*1eb0*/  IMAD.IADD R4, R24, 0x1, -R4 ;  /* 0x0000000118047824 */ /* 0x000fe200078e0a04 */
[----:B------:R-:W-:Y:S01]  /*1ec0*/  LEA R19, R5, R8, 0x3 ;  /* 0x0000000805137211 */ /* 0x000fe200078e18ff */
[----:B------:R-:W-:Y:S01]  /*1ed0*/  FMUL R61, R10, R61 ;  /* 0x0000003d0a3d7220 */ /* 0x000fe20000400000 */
[----:B------:R-:W-:Y:S01]  /*1ee0*/  IADD3 R5, R29, -0x3f3504f3, RZ ;  /* 0xc0cafb0d1d057810 */ /* 0x000fe20007ffe0ff */
[----:B------:R-:W-:Y:S01]  /*1ef0*/  FFMA.FTZ R3, R6, 1.1920928955078125e-07, R3 ;  /* 0x3400000006037823 */ /* 0x000fe20000010003 */
[----:B------:R-:W-:Y:S01]  /*1f00*/  FSETP.GEU.AND P2, PT, |R23|, 1.175494350822287508e-38, PT ;  /* 0x008000001700780b */ /* 0x000fe20003f4e200 */
[----:B------:R-:W-:Y:S01]  /*1f10*/  FADD R8, R4, -1 ;  /* 0xbf80000004087421 */ /* 0x000fe20000000000 */
[----:B------:R-:W-:Y:S01]  /*1f20*/  LOP3.LUT R6, R5, 0xff800000, RZ, 0xc0, !PT ;  /* 0xff80000005067812 */ /* 0x000fe200078ec0ff */
[----:B------:R-:W-:Y:S01]  /*1f30*/  @P1 FMUL R23, R23, 0.25 ;  /* 0x3e80000017171820 */ /* 0x000fe20000400000 */
[----:B------:R-:W-:Y:S01]  /*1f40*/  LEA.HI R2, R16, R21, RZ, 0x1f ;  /* 0x0000001510027211 */ /* 0x000fe200078ff8ff */
[C---:B------:R-:W-:Y:S01]  /*1f50*/  FMUL R22, R10.reuse, R57 ;  /* 0x000000390a167220 */ /* 0x040fe20000400000 */
[----:B------:R-:W-:Y:S01]  /*1f60*/  IADD3 R5, R29, -R6, RZ ;  /* 0x800000061d057210 */ /* 0x000fe20007ffe0ff */
[----:B------:R-:W-:Y:S01]  /*1f70*/  FMUL R10, R10, R17 ;  /* 0x000000110a0a7220 */ /* 0x000fe20000400000 */
[----:B------:R-:W-:-:S02]  /*1f80*/  MOV R21, 0x3dc6b27f ;  /* 0x3dc6b27f00157802 */ /* 0x000fc40000000f00 */
[----:B------:R-:W-:Y:S01]  /*1f90*/  LEA R18, R18, UR6, 0x4 ;  /* 0x0000000612127c11 */ /* 0x000fe2000f8e20ff */
[----:B------:R-:W-:Y:S01]  /*1fa0*/  FADD R12, R5, -1 ;  /* 0xbf800000050c7421 */ /* 0x000fe20000000000 */
[----:B------:R-:W-:Y:S01]  /*1fb0*/  ISETP.GE.U32.AND P1, PT, R24, 0x7f800000, PT ;  /* 0x7f8000001800780c */ /* 0x000fe20003f26070 */
[-C--:B------:R-:W-:Y:S01]  /*1fc0*/  FFMA.FTZ R5, R8, R21.reuse, -0.16845393180847167969 ;  /* 0xbe2c7f3008057423 */ /* 0x080fe20000010015 */
[----:B------:R-:W-:Y:S01]  /*1fd0*/  @!P2 FMUL R23, R23, 16777216 ;  /* 0x4b8000001717a820 */ /* 0x000fe20000400000 */
[----:B------:R-:W-:Y:S01]  /*1fe0*/  FFMA.FTZ R7, R12, R21, -0.16845393180847167969 ;  /* 0xbe2c7f300c077423 */ /* 0x000fe20000010015 */
[----:B------:R-:W-:Y:S01]  /*1ff0*/  @!P2 FMUL R9, R9, 16777216 ;  /* 0x4b8000000909a820 */ /* 0x000fe20000400000 */
[----:B------:R-:W-:Y:S01]  /*2000*/  FFMA.FTZ R5, R8, R5, 0.1716887056827545166 ;  /* 0x3e2fcf2a08057423 */ /* 0x000fe20000010005 */
[----:B------:R-:W2:Y:S01]  /*2010*/  MUFU.RCP R4, R23 ;  /* 0x0000001700047308 */ /* 0x000ea20000001000 */
[----:B------:R-:W-:Y:S01]  /*2020*/  FFMA.FTZ R7, R12, R7, 0.1716887056827545166 ;  /* 0x3e2fcf2a0c077423 */ /* 0x000fe20000010007 */
[----:B------:R-:W-:Y:S01]  /*2030*/  @!P2 FMUL R63, R63, 16777216 ;  /* 0x4b8000003f3fa820 */ /* 0x000fe20000400000 */
[----:B------:R-:W-:Y:S01]  /*2040*/  FFMA.FTZ R5, R8, R5, -0.17900948226451873779 ;  /* 0xbe374e4308057423 */ /* 0x000fe20000010005 */
[----:B------:R-:W-:Y:S01]  /*2050*/  @!P2 FMUL R59, R59, 16777216 ;  /* 0x4b8000003b3ba820 */ /* 0x000fe20000400000 */
[----:B------:R-:W-:Y:S01]  /*2060*/  FFMA.FTZ R7, R12, R7, -0.17900948226451873779 ;  /* 0xbe374e430c077423 */ /* 0x000fe20000010007 */
[----:B------:R-:W-:Y:S01]  /*2070*/  @!P2 FMUL R13, R13, 16777216 ;  /* 0x4b8000000d0da820 */ /* 0x000fe20000400000 */
[----:B------:R-:W-:Y:S01]  /*2080*/  FFMA.FTZ R5, R8, R5, 0.20512372255325317383 ;  /* 0x3e520bf408057423 */ /* 0x000fe20000010005 */
[----:B------:R-:W-:Y:S01]  /*2090*/  ISETP.GE.U32.AND P3, PT, R29, 0x7f800000, PT ;  /* 0x7f8000001d00780c */ /* 0x000fe20003f66070 */
[----:B------:R-:W-:Y:S01]  /*20a0*/  FFMA.FTZ R7, R12, R7, 0.20512372255325317383 ;  /* 0x3e520bf40c077423 */ /* 0x000fe20000010007 */
[----:B------:R-:W-:Y:S01]  /*20b0*/  FSETP.NEU.AND P2, PT, R24, RZ, PT ;  /* 0x000000ff1800720b */ /* 0x000fe20003f4d000 */
[----:B------:R-:W-:Y:S01]  /*20c0*/  FFMA.FTZ R5, R8, R5, -0.24046532809734344482 ;  /* 0xbe763c8b08057423 */ /* 0x000fe20000010005 */
[----:B------:R-:W-:Y:S01]  /*20d0*/  LOP3.LUT R15, R15, 0x3f8, RZ, 0xc0, !PT ;  /* 0x000003f80f0f7812 */ /* 0x000fe200078ec0ff */
[----:B------:R-:W-:-:S02]  /*20e0*/  FFMA.FTZ R7, R12, R7, -0.24046532809734344482 ;  /* 0xbe763c8b0c077423 */ /* 0x000fc40000010007 */
[----:B------:R-:W-:Y:S01]  /*20f0*/  FFMA.FTZ R5, R8, R5, 0.28857114911079406738 ;  /* 0x3e93bf9908057423 */ /* 0x000fe20000010005 */
[----:B--2---:R-:W-:Y:S01]  /*2100*/  FMUL R16, R4, R9 ;  /* 0x0000000904107220 */ /* 0x004fe20000400000 */
[----:B------:R-:W-:Y:S02]  /*2110*/  FFMA.FTZ R9, R12, R7, 0.28857114911079406738 ;  /* 0x3e93bf990c097423 */ /* 0x000fe40000010007 */
[----:B------:R-:W-:Y:S01]  /*2120*/  FFMA.FTZ R7, R8, R5, -0.36067417263984680176 ;  /* 0xbeb8aa4908077423 */ /* 0x000fe20000010005 */
[C---:B------:R-:W-:Y:S01]  /*2130*/  FMUL R63, R4.reuse, R63 ;  /* 0x0000003f043f7220 */ /* 0x040fe20000400000 */
[----:B------:R-:W-:Y:S01]  /*2140*/  FMUL R20, R4, R59 ;  /* 0x0000003b04147220 */ /* 0x000fe20000400000 */
[----:B------:R-:W-:Y:S01]  /*2150*/  FFMA.FTZ R9, R12, R9, -0.36067417263984680176 ;  /* 0xbeb8aa490c097423 */ /* 0x000fe20000010009 */
[----:B------:R-:W-:Y:S01]  /*2160*/  FMUL R17, R4, R13 ;  /* 0x0000000d04117220 */ /* 0x000fe20000400000 */
[----:B------:R-:W-:Y:S01]  /*2170*/  FFMA.FTZ R7, R8, R7, 0.48089820146560668945 ;  /* 0x3ef6384a08077423 */ /* 0x000fe20000010007 */
[----:B------:R-:W-:Y:S01]  /*2180*/  F2FP.F16.F32.PACK_AB R4, R11, R10 ;  /* 0x0000000a0b04723e */ /* 0x000fe200000000ff */
[----:B------:R-:W-:Y:S01]  /*2190*/  FFMA.FTZ R13, R12, R9, 0.48089820146560668945 ;  /* 0x3ef6384a0c0d7423 */ /* 0x000fe20000010009 */
[----:B------:R-:W-:Y:S01]  /*21a0*/  I2FP.F32.S32 R11, R6 ;  /* 0x00000006000b7245 */ /* 0x000fe20000201400 */
[----:B------:R-:W-:Y:S01]  /*21b0*/  FFMA.FTZ R9, R8, R7, -0.72134751081466674805 ;  /* 0xbf38aa3b08097423 */ /* 0x000fe20000010007 */
[----:B------:R-:W-:Y:S01]  /*21c0*/  F2FP.F16.F32.PACK_AB R5, R61, R22 ;  /* 0x000000163d05723e */ /* 0x000fe200000000ff */
[----:B------:R-:W-:Y:S01]  /*21d0*/  FFMA.FTZ R13, R12, R13, -0.72134751081466674805 ;  /* 0xbf38aa3b0c0d7423 */ /* 0x000fe2000001000d */
[----:B------:R-:W-:Y:S01]  /*21e0*/  F2FP.F16.F32.PACK_AB R6, R16, R17 ;  /* 0x000000111006723e */ /* 0x000fe200000000ff */
[----:B------:R-:W-:Y:S01]  /*21f0*/  FMUL R9, R8, R9 ;  /* 0x0000000908097220 */ /* 0x000fe20000400000 */
[----:B------:R-:W-:Y:S01]  /*2200*/  F2FP.F16.F32.PACK_AB R7, R63, R20 ;  /* 0x000000143f07723e */ /* 0x000fe200000000ff */
[----:B------:R-:W-:Y:S01]  /*2210*/  FMUL R13, R12, R13 ;  /* 0x0000000d0c0d7220 */ /* 0x000fe20000400000 */
[----:B------:R-:W-:Y:S01]  /*2220*/  FSEL R10, RZ, -23, P4 ;  /* 0xc1b80000ff0a7808 */ /* 0x000fe20002000000 */
[----:B------:R-:W-:-:S02]  /*2230*/  FMUL R9, R8, R9 ;  /* 0x0000000908097220 */ /* 0x000fc40000400000 */
[----:B------:R2:W-:Y:S01]  /*2240*/  STSM.16.M88.4 [R19], R4 ;  /* 0x0000000413007844 */ /* 0x0005e20000000200 */
[----:B------:R-:W-:Y:S01]  /*2250*/  FMUL R13, R12, R13 ;  /* 0x0000000d0c0d7220 */ /* 0x000fe20000400000 */
[----:B------:R-:W-:Y:S01]  /*2260*/  FFMA.FTZ R10, R11, 1.1920928955078125e-07, R10 ;  /* 0x340000000b0a7823 */ /* 0x000fe2000001000a */
[----:B0-----:R-:W-:Y:S01]  /*2270*/  IMAD R11, R14, R30, RZ ;  /* 0x0000001e0e0b7224 */ /* 0x001fe200078e02ff */
[----:B------:R-:W-:Y:S01]  /*2280*/  BAR.SYNC.DEFER_BLOCKING 0x0 ;  /* 0x0000000000007b1d */ /* 0x000fe20000010000 */
[----:B------:R-:W-:Y:S01]  /*2290*/  FFMA.FTZ R13, R12, 1.4426950216293334961, R13 ;  /* 0x3fb8aa3b0c0d7823 */ /* 0x000fe2000001000d */
[----:B------:R-:W-:Y:S01]  /*22a0*/  FFMA.FTZ R8, R8, 1.4426950216293334961, R9 ;  /* 0x3fb8aa3b08087823 */ /* 0x000fe20000010009 */
[----:B------:R-:W-:Y:S02]  /*22b0*/  @P1 MOV R9, 0x7f800000 ;  /* 0x7f80000000091802 */ /* 0x000fe40000000f00 */
[----:B------:R-:W-:Y:S01]  /*22c0*/  LEA R17, R30, R11, 0x1 ;  /* 0x0000000b1e117211 */ /* 0x000fe200078e08ff */
[----:B------:R-:W-:Y:S01]  /*22d0*/  FADD R14, R10, R13 ;  /* 0x0000000d0a0e7221 */ /* 0x000fe20000000000 */
[----:B------:R-:W-:Y:S01]  /*22e0*/  FADD R3, R3, R8 ;  /* 0x0000000803037221 */ /* 0x000fe20000000000 */
[----:B------:R-:W-:Y:S01]  /*22f0*/  IMAD R8, R0, UR5, RZ ;  /* 0x0000000500087c24 */ /* 0x000fe2000f8e02ff */
[----:B------:R-:W-:Y:S01]  /*2300*/  LEA R13, R30, R17, 0x1 ;  /* 0x000000111e0d7211 */ /* 0x000fe200078e08ff */
[----:B------:R-:W-:Y:S01]  /*2310*/  @P1 FFMA.FTZ R3, R24, R9, +INF ;  /* 0x7f80000018031423 */ /* 0x000fe20000010009 */
[----:B------:R-:W-:Y:S01]  /*2320*/  UIMAD.WIDE UR4, UR4, 0x2, URZ ;  /* 0x00000002040478a5 */ /* 0x000fe2000f8e023f */
[----:B------:R-:W-:-:S02]  /*2330*/  @P3 MOV R10, 0x7f800000 ;  /* 0x7f800000000a3802 */ /* 0x000fc40000000f00 */
[----:B--2---:R-:W-:Y:S02]  /*2340*/  LEA R19, R30, R13, 0x1 ;  /* 0x0000000d1e137211 */ /* 0x004fe400078e08ff */
[C---:B------:R-:W-:Y:S01]  /*2350*/  SHF.L.U32 R9, R8.reuse, 0x1, RZ ;  /* 0x0000000108097819 */ /* 0x040fe200000006ff */
[----:B------:R-:W-:Y:S01]  /*2360*/  IMAD.HI R8, R8, 0x2, RZ ;  /* 0x0000000208087827 */ /* 0x000fe200078e02ff */
[----:B------:R-:W-:-:S03]  /*2370*/  LEA R21, R30, R19, 0x1 ;  /* 0x000000131e157211 */ /* 0x000fc600078e08ff */
[----:B------:R-:W-:Y:S01]  /*2380*/  @P3 FFMA.FTZ R14, R29, R10, +INF ;  /* 0x7f8000001d0e3423 */ /* 0x000fe2000001000a */
[----:B-1----:R-:W-:Y:S01]  /*2390*/  IADD3 R24, P4, P5, R9, UR8, R26 ;  /* 0x0000000809187c10 */ /* 0x002fe2000fd9e01a */
[----:B------:R-:W-:Y:S01]  /*23a0*/  ULDC UR4, c[0x0][0x27c] ;  /* 0x00009f0000047ab9 */ /* 0x000fe20000000800 */
[----:B------:R-:W-:Y:S01]  /*23b0*/  LEA R23, R30, R21, 0x1 ;  /* 0x000000151e177211 */ /* 0x000fe200078e08ff */
[----:B------:R-:W-:Y:S01]  /*23c0*/  UIMAD UR4, UR7, UR4, URZ ;  /* 0x00000004070472a4 */ /* 0x000fe2000f8e023f */
[----:B------:R0:W1:Y:S01]  /*23d0*/  LDS.128 R4, [R18] ;  /* 0x0000000012047984 */ /* 0x0000620000000c00 */
[----:B------:R-:W-:Y:S02]  /*23e0*/  IADD3.X R28, R8, UR5, R27, P4, P5 ;  /* 0x00000005081c7c10 */ /* 0x000fe4000a7ea41b */
[----:B------:R-:W-:Y:S01]  /*23f0*/  LEA R25, R30, R23, 0x1 ;  /* 0x000000171e197211 */ /* 0x000fe200078e08ff */
[----:B------:R-:W-:Y:S01]  /*2400*/  USHF.L.U32 UR7, UR4, 0x2, URZ ;  /* 0x0000000204077899 */ /* 0x000fe2000800063f */
[-C--:B------:R-:W-:Y:S01]  /*2410*/  LEA R8, P5, R11, R24.reuse, 0x1 ;  /* 0x000000180b087211 */ /* 0x080fe200078a08ff */
[----:B------:R-:W-:Y:S01]  /*2420*/  UIMAD.WIDE UR4, UR4, 0x4, URZ ;  /* 0x00000004040478a5 */ /* 0x000fe2000f8e023f */
[----:B------:R-:W-:-:S02]  /*2430*/  LEA R10, P6, R17, R24, 0x1 ;  /* 0x00000018110a7211 */ /* 0x000fc400078c08ff */
[-C--:B------:R-:W-:Y:S02]  /*2440*/  LEA R12, P3, R13, R24.reuse, 0x1 ;  /* 0x000000180d0c7211 */ /* 0x080fe400078608ff */
[----:B------:R-:W-:Y:S02]  /*2450*/  LEA R16, P4, R19, R24, 0x1 ;  /* 0x0000001813107211 */ /* 0x000fe400078808ff */
[----:B------:R-:W-:Y:S02]  /*2460*/  LEA R26, R30, R25, 0x1 ;  /* 0x000000191e1a7211 */ /* 0x000fe400078e08ff */
[----:B------:R-:W-:Y:S02]  /*2470*/  LEA.HI.X.SX32 R9, R11, R28, 0x1, P5 ;  /* 0x0000001c0b097211 */ /* 0x000fe400028f0eff */
[----:B0-----:R-:W-:Y:S02]  /*2480*/  LEA R18, P5, R21, R24, 0x1 ;  /* 0x0000001815127211 */ /* 0x001fe400078a08ff */
[----:B------:R-:W-:-:S02]  /*2490*/  LEA.HI.X.SX32 R11, R17, R28, 0x1, P6 ;  /* 0x0000001c110b7211 */ /* 0x000fc400030f0eff */
[----:B------:R-:W-:Y:S02]  /*24a0*/  LEA R20, P6, R23, R24, 0x1 ;  /* 0x0000001817147211 */ /* 0x000fe400078c08ff */
[----:B------:R-:W-:Y:S02]  /*24b0*/  LEA.HI.X.SX32 R13, R13, R28, 0x1, P3 ;  /* 0x0000001c0d0d7211 */ /* 0x000fe400018f0eff */
[----:B------:R-:W-:Y:S02]  /*24c0*/  LEA R22, P3, R25, R24, 0x1 ;  /* 0x0000001819167211 */ /* 0x000fe400078608ff */
[----:B------:R-:W-:Y:S02]  /*24d0*/  LEA.HI.X.SX32 R17, R19, R28, 0x1, P4 ;  /* 0x0000001c13117211 */ /* 0x000fe400020f0eff */
[----:B------:R-:W-:Y:S02]  /*24e0*/  LEA R24, P4, R26, R24, 0x1 ;  /* 0x000000181a187211 */ /* 0x000fe400078808ff */
[----:B------:R-:W-:-:S02]  /*24f0*/  LEA.HI.X.SX32 R19, R21, R28, 0x1, P5 ;  /* 0x0000001c15137211 */ /* 0x000fc400028f0eff */
[-C--:B------:R-:W-:Y:S02]  /*2500*/  LEA.HI.X.SX32 R21, R23, R28.reuse, 0x1, P6 ;  /* 0x0000001c17157211 */ /* 0x080fe400030f0eff */
[-C--:B------:R-:W-:Y:S02]  /*2510*/  LEA.HI.X.SX32 R23, R25, R28.reuse, 0x1, P3 ;  /* 0x0000001c19177211 */ /* 0x080fe400018f0eff */
[----:B------:R-:W-:Y:S02]  /*2520*/  LEA.HI.X.SX32 R25, R26, R28, 0x1, P4 ;  /* 0x0000001c1a197211 */ /* 0x000fe400020f0eff */
[----:B------:R-:W-:Y:S01]  /*2530*/  FSETP.NEU.AND P1, PT, R29, RZ, PT ;  /* 0x000000ff1d00720b */ /* 0x000fe20003f2d000 */
[----:B-1----:R0:W-:Y:S01]  /*2540*/  STG.E.U16 desc[UR12][R8.64], R4 ;  /* 0x0000000408007986 */ /* 0x0021e2000c10150c */
[----:B------:R-:W-:Y:S01]  /*2550*/  PRMT R28, R7, 0x7632, R28 ;  /* 0x00007632071c7816 */ /* 0x000fe2000000001c */
[----:B------:R-:W1:Y:S01]  /*2560*/  LDC.64 R26, c[0x0][0x230] ;  /* 0x00008c00ff1a7b82 */ /* 0x000e620000000a00 */
[----:B------:R-:W-:Y:S01]  /*2570*/  FSEL R14, R14, -INF , P1 ;  /* 0xff8000000e0e7808 */ /* 0x000fe20000800000 */
[----:B------:R2:W-:Y:S04]  /*2580*/  STG.E.U16 desc[UR12][R10.64], R5 ;  /* 0x000000050a007986 */ /* 0x0005e8000c10150c */
[----:B------:R3:W-:Y:S01]  /*2590*/  STG.E.U16 desc[UR12][R12.64], R6 ;  /* 0x000000060c007986 */ /* 0x0007e2000c10150c */
[----:B------:R-:W-:Y:S01]  /*25a0*/  FFMA R45, R14, 0.69314718246459960938, R45 ;  /* 0x3f3172180e2d7823 */ /* 0x000fe2000000002d */
[----:B0-----:R-:W-:-:S02]  /*25b0*/  PRMT R9, R4, 0x7632, R9 ;  /* 0x0000763204097816 */ /* 0x001fc40000000009 */
[----:B------:R0:W-:Y:S01]  /*25c0*/  STG.E.U16 desc[UR12][R16.64], R7 ;  /* 0x0000000710007986 */ /* 0x0001e2000c10150c */
[----:B------:R-:W-:Y:S02]  /*25d0*/  FSEL R4, R3, -INF , P2 ;  /* 0xff80000003047808 */ /* 0x000fe40001000000 */
[----:B--2---:R-:W-:Y:S01]  /*25e0*/  PRMT R11, R5, 0x7632, R11 ;  /* 0x00007632050b7816 */ /* 0x004fe2000000000b */
[----:B------:R0:W-:Y:S01]  /*25f0*/  STG.E.U16 desc[UR12][R18.64], R9 ;  /* 0x0000000912007986 */ /* 0x0001e2000c10150c */
[----:B------:R-:W-:Y:S01]  /*2600*/  SHF.L.U32 R5, R0, 0x2, RZ ;  /* 0x0000000200057819 */ /* 0x000fe200000006ff */
[----:B------:R-:W-:Y:S01]  /*2610*/  FFMA R44, R4, 0.69314718246459960938, R69 ;  /* 0x3f317218042c7823 */ /* 0x000fe20000000045 */
[----:B---3--:R-:W-:Y:S01]  /*2620*/  PRMT R13, R6, 0x7632, R13 ;  /* 0x00007632060d7816 */ /* 0x008fe2000000000d */
[----:B------:R0:W-:Y:S01]  /*2630*/  STG.E.U16 desc[UR12][R20.64], R11 ;  /* 0x0000000b14007986 */ /* 0x0001e2000c10150c */
[----:B------:R-:W-:-:S03]  /*2640*/  IMAD.HI R0, R0, 0x4, RZ ;  /* 0x0000000400007827 */ /* 0x000fc600078e02ff */
[----:B------:R0:W-:Y:S01]  /*2650*/  STG.E.U16 desc[UR12][R22.64], R13 ;  /* 0x0000000d16007986 */ /* 0x0001e2000c10150c */
[----:B-1----:R-:W-:-:S03]  /*2660*/  IADD3 R4, P1, P2, R5, UR7, R26 ;  /* 0x0000000705047c10 */ /* 0x002fc6000fa3e01a */
[----:B------:R0:W-:Y:S01]  /*2670*/  STG.E.U16 desc[UR12][R24.64], R28 ;  /* 0x0000001c18007986 */ /* 0x0001e2000c10150c */
[----:B------:R-:W-:Y:S01]  /*2680*/  IADD3.X R5, R0, UR5, R27, P1, P2 ;  /* 0x0000000500057c10 */ /* 0x000fe20008fe441b */
[----:B------:R-:W-:Y:S06]  /*2690*/  BAR.SYNC.DEFER_BLOCKING 0x0 ;  /* 0x0000000000007b1d */ /* 0x000fec0000010000 */
[----:B------:R0:W-:Y:S02]  /*26a0*/  STS.64 [R15+UR6], R44 ;  /* 0x0000002c0f007988 */ /* 0x0001e40008000a06 */
[----:B------:R-:W-:Y:S06]  /*26b0*/  BAR.SYNC.DEFER_BLOCKING 0x0 ;  /* 0x0000000000007b1d */ /* 0x000fec0000010000 */
[----:B------:R-:W-:Y:S05]  /*26c0*/  @P0 EXIT ;  /* 0x000000000000094d */ /* 0x000fea0003800000 */
[----:B------:R-:W1:Y:S04]  /*26d0*/  LDS R3, [R2] ;  /* 0x0000000002037984 */ /* 0x000e680000000800 */
[----:B-1----:R-:W-:Y:S01]  /*26e0*/  STG.E desc[UR12][R4.64], R3 ;  /* 0x0000000304007986 */ /* 0x002fe2000c10190c */
[----:B------:R-:W-:Y:S05]  /*26f0*/  EXIT ;  /* 0x000000000000794d */ /* 0x000fea0003800000 */
.L_x_2:
[----:B------:R-:W-:-:S00]  /*2700*/  BRA `(.L_x_2) ;  /* 0xfffffffc00fc7947 */ /* 0x000fc0000383ffff */
[----:B------:R-:W-:-:S00]  /*2710*/  NOP ;  /* 0x0000000000007918 */ /* 0x000fc00000000000 */
        /* <DEDUP_REMOVED lines=14> */
.L_x_3:


//--------------------- .nv.global.init           --------------------------
	.section	.nv.global.init,"aw",@progbits
.nv.global.init:
	.type		_$_str,@object
	.size		_$_str,(.L_0 - _$_str)
_$_str:
        /*0000*/ 	.byte	0x5f, 0x5f, 0x43, 0x55, 0x44, 0x41, 0x5f, 0x46, 0x54, 0x5a, 0x00
.L_0:


//--------------------- .nv.shared.attn_fwd       --------------------------
	.section	.nv.shared.attn_fwd,"aw",@nobits
	.sectionflags	@""
	.align	16
	.zero		1024


//--------------------- .nv.shared.reserved.0     --------------------------
	.section	.nv.shared.reserved.0,"aw",@nobits
	.weak		__nv_reservedSMEM_offset_0_alias
	.size		__nv_reservedSMEM_offset_0_alias, 0, 0
	.other		__nv_reservedSMEM_offset_0_alias,@"STO_CUDA_RESERVED_SHARED STV_DEFAULT"
__nv_reservedSMEM_offset_0_alias:
	.zero		0


//--------------------- .nv.constant0.attn_fwd    --------------------------
	.section	.nv.constant0.attn_fwd,"a",@progbits
	.sectionflags	@""
	.align	4
.nv.constant0.attn_fwd:
	.zero		664


//--------------------- SYMBOLS --------------------------

	.type		.nv.reservedSmem.offset0,@object
	.size		.nv.reservedSmem.offset0,0x4
